	.target	sm_80

	.elftype	@"ET_EXEC"


//--------------------- .note.nv.tkinfo           --------------------------
	.section	.note.nv.tkinfo,"",@"SHT_NOTE"
	.sectionflags	@"SHF_NOTE_NV_TKINFO"
	.tkinfo
        /*0018*/ 	.word	0x00000002
        /*0030*/ 	.string	""
        /*0030*/ 	.string	"ptxas"
        /*0030*/ 	.string	"Cuda compilation tools, release 13.0, V13.0.88"
        /*0030*/ 	.string	"Build cuda_13.0.r13.0/compiler.36424714_0"
        /*0030*/ 	.string	"-v  -suppress-debug-info  -lineinfo  -arch sm_80 "



//--------------------- .note.nv.cuinfo           --------------------------
	.section	.note.nv.cuinfo,"",@"SHT_NOTE"
	.sectionflags	@"SHF_NOTE_NV_CUINFO"
        /*0018*/ 	.short	0x0002
        /*001a*/ 	.short	0x0050
        /*001c*/ 	.short	0x0082
	.zero		2


//--------------------- .nv.info                  --------------------------
	.section	.nv.info,"",@"SHT_CUDA_INFO"
	.align	4


	//----- nvinfo : EIATTR_REGCOUNT
	.align		4
        /*0000*/ 	.byte	0x04, 0x2f
        /*0002*/ 	.short	(.L_1 - .L_0)
	.align		4
.L_0:
        /*0004*/ 	.word	index@(matmul_kernel)
        /*0008*/ 	.word	0x00000020


	//----- nvinfo : EIATTR_FRAME_SIZE
	.align		4
.L_1:
        /*000c*/ 	.byte	0x04, 0x11
        /*000e*/ 	.short	(.L_3 - .L_2)
	.align		4
.L_2:
        /*0010*/ 	.word	index@(matmul_kernel)
        /*0014*/ 	.word	0x00000e38


	//----- nvinfo : EIATTR_MIN_STACK_SIZE
	.align		4
.L_3:
        /*0018*/ 	.byte	0x04, 0x12
        /*001a*/ 	.short	(.L_5 - .L_4)
	.align		4
.L_4:
        /*001c*/ 	.word	index@(matmul_kernel)
        /*0020*/ 	.word	0x00000e38
.L_5:


//--------------------- .nv.info.matmul_kernel    --------------------------
	.section	.nv.info.matmul_kernel,"",@"SHT_CUDA_INFO"
	.sectionflags	@""
	.align	4


	//----- nvinfo : EIATTR_CUDA_API_VERSION
	.align		4
        /*0000*/ 	.byte	0x04, 0x37
        /*0002*/ 	.short	(.L_7 - .L_6)
.L_6:
        /*0004*/ 	.word	0x00000082


	//----- nvinfo : EIATTR_SW2861232_WAR
	.align		4
.L_7:
        /*0008*/ 	.byte	0x01, 0x35
	.zero		2


	//----- nvinfo : EIATTR_PARAM_CBANK
	.align		4
        /*000c*/ 	.byte	0x04, 0x0a
        /*000e*/ 	.short	(.L_9 - .L_8)
	.align		4
.L_8:
        /*0010*/ 	.word	index@(.nv.constant0.matmul_kernel)
        /*0014*/ 	.short	0x0160
        /*0016*/ 	.short	0x0050


	//----- nvinfo : EIATTR_CBANK_PARAM_SIZE
	.align		4
.L_9:
        /*0018*/ 	.byte	0x03, 0x19
        /*001a*/ 	.short	0x0050


	//----- nvinfo : EIATTR_KPARAM_INFO
	.align		4
        /*001c*/ 	.byte	0x04, 0x17
        /*001e*/ 	.short	(.L_11 - .L_10)
.L_10:
        /*0020*/ 	.word	0x00000000
        /*0024*/ 	.short	0x000d
        /*0026*/ 	.short	0x0048
        /*0028*/ 	.byte	0x00, 0xf4, 0x21, 0x00


	//----- nvinfo : EIATTR_KPARAM_INFO
	.align		4
.L_11:
        /*002c*/ 	.byte	0x04, 0x17
        /*002e*/ 	.short	(.L_13 - .L_12)
.L_12:
        /*0030*/ 	.word	0x00000000
        /*0034*/ 	.short	0x000c
        /*0036*/ 	.short	0x0040
        /*0038*/ 	.byte	0x00, 0xf4, 0x21, 0x00


	//----- nvinfo : EIATTR_KPARAM_INFO
	.align		4
.L_13:
        /*003c*/ 	.byte	0x04, 0x17
        /*003e*/ 	.short	(.L_15 - .L_14)
.L_14:
        /*0040*/ 	.word	0x00000000
        /*0044*/ 	.short	0x000b
        /*0046*/ 	.short	0x0038
        /*0048*/ 	.byte	0x00, 0xf0, 0x11, 0x00


	//----- nvinfo : EIATTR_KPARAM_INFO
	.align		4
.L_15:
        /*004c*/ 	.byte	0x04, 0x17
        /*004e*/ 	.short	(.L_17 - .L_16)
.L_16:
        /*0050*/ 	.word	0x00000000
        /*0054*/ 	.short	0x000a
        /*0056*/ 	.short	0x0034
        /*0058*/ 	.byte	0x00, 0xf0, 0x11, 0x00


	//----- nvinfo : EIATTR_KPARAM_INFO
	.align		4
.L_17:
        /*005c*/ 	.byte	0x04, 0x17
        /*005e*/ 	.short	(.L_19 - .L_18)
.L_18:
        /*0060*/ 	.word	0x00000000
        /*0064*/ 	.short	0x0009
        /*0066*/ 	.short	0x0030
        /*0068*/ 	.byte	0x00, 0xf0, 0x11, 0x00


	//----- nvinfo : EIATTR_KPARAM_INFO
	.align		4
.L_19:
        /*006c*/ 	.byte	0x04, 0x17
        /*006e*/ 	.short	(.L_21 - .L_20)
.L_20:
        /*0070*/ 	.word	0x00000000
        /*0074*/ 	.short	0x0008
        /*0076*/ 	.short	0x002c
        /*0078*/ 	.byte	0x00, 0xf0, 0x11, 0x00


	//----- nvinfo : EIATTR_KPARAM_INFO
	.align		4
.L_21:
        /*007c*/ 	.byte	0x04, 0x17
        /*007e*/ 	.short	(.L_23 - .L_22)
.L_22:
        /*0080*/ 	.word	0x00000000
        /*0084*/ 	.short	0x0007
        /*0086*/ 	.short	0x0028
        /*0088*/ 	.byte	0x00, 0xf0, 0x11, 0x00


	//----- nvinfo : EIATTR_KPARAM_INFO
	.align		4
.L_23:
        /*008c*/ 	.byte	0x04, 0x17
        /*008e*/ 	.short	(.L_25 - .L_24)
.L_24:
        /*0090*/ 	.word	0x00000000
        /*0094*/ 	.short	0x0006
        /*0096*/ 	.short	0x0024
        /*0098*/ 	.byte	0x00, 0xf0, 0x11, 0x00


	//----- nvinfo : EIATTR_KPARAM_INFO
	.align		4
.L_25:
        /*009c*/ 	.byte	0x04, 0x17
        /*009e*/ 	.short	(.L_27 - .L_26)
.L_26:
        /*00a0*/ 	.word	0x00000000
        /*00a4*/ 	.short	0x0005
        /*00a6*/ 	.short	0x0020
        /*00a8*/ 	.byte	0x00, 0xf0, 0x11, 0x00


	//----- nvinfo : EIATTR_KPARAM_INFO
	.align		4
.L_27:
        /*00ac*/ 	.byte	0x04, 0x17
        /*00ae*/ 	.short	(.L_29 - .L_28)
.L_28:
        /*00b0*/ 	.word	0x00000000
        /*00b4*/ 	.short	0x0004
        /*00b6*/ 	.short	0x001c
        /*00b8*/ 	.byte	0x00, 0xf0, 0x11, 0x00


	//----- nvinfo : EIATTR_KPARAM_INFO
	.align		4
.L_29:
        /*00bc*/ 	.byte	0x04, 0x17
        /*00be*/ 	.short	(.L_31 - .L_30)
.L_30:
        /*00c0*/ 	.word	0x00000000
        /*00c4*/ 	.short	0x0003
        /*00c6*/ 	.short	0x0018
        /*00c8*/ 	.byte	0x00, 0xf0, 0x11, 0x00


	//----- nvinfo : EIATTR_KPARAM_INFO
	.align		4
.L_31:
        /*00cc*/ 	.byte	0x04, 0x17
        /*00ce*/ 	.short	(.L_33 - .L_32)
.L_32:
        /*00d0*/ 	.word	0x00000000
        /*00d4*/ 	.short	0x0002
        /*00d6*/ 	.short	0x0010
        /*00d8*/ 	.byte	0x00, 0xf4, 0x21, 0x00


	//----- nvinfo : EIATTR_KPARAM_INFO
	.align		4
.L_33:
        /*00dc*/ 	.byte	0x04, 0x17
        /*00de*/ 	.short	(.L_35 - .L_34)
.L_34:
        /*00e0*/ 	.word	0x00000000
        /*00e4*/ 	.short	0x0001
        /*00e6*/ 	.short	0x0008
        /*00e8*/ 	.byte	0x00, 0xf4, 0x21, 0x00


	//----- nvinfo : EIATTR_KPARAM_INFO
	.align		4
.L_35:
        /*00ec*/ 	.byte	0x04, 0x17
        /*00ee*/ 	.short	(.L_37 - .L_36)
.L_36:
        /*00f0*/ 	.word	0x00000000
        /*00f4*/ 	.short	0x0000
        /*00f6*/ 	.short	0x0000
        /*00f8*/ 	.byte	0x00, 0xf4, 0x21, 0x00


	//----- nvinfo : EIATTR_MAXREG_COUNT
	.align		4
.L_37:
        /*00fc*/ 	.byte	0x03, 0x1b
        /*00fe*/ 	.short	0x00ff


	//----- nvinfo : EIATTR_NUM_BARRIERS
	.align		4
        /*0100*/ 	.byte	0x02, 0x4c
        /*0102*/ 	.byte	0x01
	.zero		1


	//----- nvinfo : EIATTR_ANNOTATIONS
	.align		4
        /*0104*/ 	.byte	0x04, 0x55
        /*0106*/ 	.short	(.L_39 - .L_38)


	//   ....[0]....
.L_38:
        /*0108*/ 	.word	0x00000001
        /*010c*/ 	.byte	0x50, 0x05, 0x00, 0x00, 0x01, 0x00, 0x00, 0x00, 0xa0, 0x05, 0x00, 0x00, 0x01, 0x00, 0x00, 0x00
        /* <DEDUP_REMOVED lines=1181> */
        /*4aec*/ 	.byte	0x60, 0x39, 0x01, 0x00, 0x01, 0x00, 0x00, 0x00, 0xb0, 0x3b, 0x01, 0x00


	//----- nvinfo : EIATTR_MERCURY_ISA_VERSION
	.align		4
.L_39:
        /*4af8*/ 	.byte	0x03, 0x5f
        /*4afa*/ 	.short	0x0000


	//----- nvinfo : EIATTR_EXIT_INSTR_OFFSETS
	.align		4
        /*4afc*/ 	.byte	0x04, 0x1c
        /*4afe*/ 	.short	(.L_41 - .L_40)


	//   ....[0]....
.L_40:
        /*4b00*/ 	.word	0x00014740


	//   ....[1]....
        /*4b04*/ 	.word	0x00014770


	//----- nvinfo : EIATTR_REQNTID
	.align		4
.L_41:
        /*4b08*/ 	.byte	0x04, 0x10
        /*4b0a*/ 	.short	(.L_43 - .L_42)
.L_42:
        /*4b0c*/ 	.word	0x00000100
        /*4b10*/ 	.word	0x00000001
        /*4b14*/ 	.word	0x00000001
.L_43:


//--------------------- .nv.callgraph             --------------------------
	.section	.nv.callgraph,"",@"SHT_CUDA_CALLGRAPH"
	.align	4
	.sectionentsize	8
	.align		4
        /*0000*/ 	.word	0x00000000
	.align		4
        /*0004*/ 	.word	0xffffffff
	.align		4
        /*0008*/ 	.word	0x00000000
	.align		4
        /*000c*/ 	.word	0xfffffffe
	.align		4
        /*0010*/ 	.word	0x00000000
	.align		4
        /*0014*/ 	.word	0xfffffffd
	.align		4
        /*0018*/ 	.word	0x00000000
	.align		4
        /*001c*/ 	.word	0xfffffffc


//--------------------- .nv.rel.action            --------------------------
	.section	.nv.rel.action,"",@"SHT_CUDA_RELOCINFO"
	.align	8
	.sectionentsize	8
        /*0000*/ 	.byte	0x73, 0x00, 0x00, 0x00, 0x00, 0x00, 0x00, 0x00, 0x00, 0x00, 0x00, 0x11, 0x25, 0x00, 0x05, 0x36


//--------------------- .nv.constant0.matmul_kernel --------------------------
	.section	.nv.constant0.matmul_kernel,"a",@progbits
	.sectionflags	@""
	.align	4
.nv.constant0.matmul_kernel:
	.zero		432


//--------------------- .text.matmul_kernel       --------------------------
	.section	.text.matmul_kernel,"ax",@progbits
	.sectioninfo	@"SHI_REGISTERS=32"
	.align	128
        .global         matmul_kernel
        .type           matmul_kernel,@function
        .size           matmul_kernel,(.L_x_4 - matmul_kernel)
        .other          matmul_kernel,@"STO_CUDA_ENTRY STV_DEFAULT"
matmul_kernel:
.text.matmul_kernel:
[----:B------:R-:W-:-:S03]  /*0000*/  IMAD.MOV.U32 R1, RZ, RZ, c[0x0][0x28] ;  /* 0x00000a00ff017624 */ /* 0x000fc600078e00ff */
[----:B------:R-:W-:Y:S01]  /*0010*/  IMAD.MOV.U32 R0, RZ, RZ, 0x1f ;  /* 0x0000001fff007424 */ /* 0x000fe200078e00ff */
[----:B------:R-:W0:Y:S01]  /*0020*/  S2R R20, SR_TID.X ;  /* 0x0000000000147919 */ /* 0x000e220000002100 */
[----:B------:R-:W-:Y:S01]  /*0030*/  IADD3 R1, R1, -0xe38, RZ ;  /* 0xfffff1c801017810 */ /* 0x000fe20007ffe0ff */
[----:B------:R-:W-:Y:S01]  /*0040*/  ULDC.64 UR6, c[0x0][0x118] ;  /* 0x0000460000067ab9 */ /* 0x000fe20000000a00 */
[----:B------:R-:W-:Y:S01]  /*0050*/  CS2R R16, SRZ ;  /* 0x0000000000107805 */ /* 0x000fe2000001ff00 */
[----:B------:R-:W-:Y:S01]  /*0060*/  IADD3 R0, R0, c[0x0][0x17c], RZ ;  /* 0x00005f0000007a10 */ /* 0x000fe20007ffe0ff */
[----:B------:R-:W-:Y:S01]  /*0070*/  CS2R R18, SRZ ;  /* 0x0000000000127805 */ /* 0x000fe2000001ff00 */
[----:B------:R-:W-:Y:S01]  /*0080*/  CS2R R12, SRZ ;  /* 0x00000000000c7805 */ /* 0x000fe2000001ff00 */
[----:B------:R-:W-:Y:S01]  /*0090*/  CS2R R14, SRZ ;  /* 0x00000000000e7805 */ /* 0x000fe2000001ff00 */
[----:B------:R-:W-:-:S04]  /*00a0*/  SHF.R.S32.HI R3, RZ, 0x1f, R0 ;  /* 0x0000001fff037819 */ /* 0x000fc80000011400 */
[----:B------:R-:W-:-:S04]  /*00b0*/  LEA.HI R3, R3, R0, RZ, 0x5 ;  /* 0x0000000003037211 */ /* 0x000fc800078f28ff */
[----:B------:R-:W-:Y:S02]  /*00c0*/  SHF.R.S32.HI R0, RZ, 0x5, R3 ;  /* 0x00000005ff007819 */ /* 0x000fe40000011403 */
[----:B------:R-:W1:Y:S03]  /*00d0*/  S2R R3, SR_CTAID.X ;  /* 0x0000000000037919 */ /* 0x000e660000002500 */
[----:B------:R-:W-:Y:S01]  /*00e0*/  IMAD.SHL.U32 R0, R0, 0x8, RZ ;  /* 0x0000000800007824 */ /* 0x000fe200078e00ff */
[----:B0-----:R-:W-:-:S04]  /*00f0*/  LOP3.LUT R22, R20, 0xff, RZ, 0xc0, !PT ;  /* 0x000000ff14167812 */ /* 0x001fc800078ec0ff */
[-C--:B------:R-:W-:Y:S02]  /*0100*/  IABS R7, R0.reuse ;  /* 0x0000000000077213 */ /* 0x080fe40000000000 */
[----:B------:R-:W-:Y:S02]  /*0110*/  IABS R10, R0 ;  /* 0x00000000000a7213 */ /* 0x000fe40000000000 */
[----:B------:R-:W0:Y:S01]  /*0120*/  I2F.RP R2, R7 ;  /* 0x0000000700027306 */ /* 0x000e220000209400 */
[----:B-1----:R-:W-:-:S07]  /*0130*/  IABS R8, R3 ;  /* 0x0000000300087213 */ /* 0x002fce0000000000 */
[----:B0-----:R-:W0:Y:S02]  /*0140*/  MUFU.RCP R2, R2 ;  /* 0x0000000200027308 */ /* 0x001e240000001000 */
[----:B0-----:R-:W-:Y:S01]  /*0150*/  IADD3 R4, R2, 0xffffffe, RZ ;  /* 0x0ffffffe02047810 */ /* 0x001fe20007ffe0ff */
[----:B------:R-:W-:-:S05]  /*0160*/  IMAD.MOV R2, RZ, RZ, -R10 ;  /* 0x000000ffff027224 */ /* 0x000fca00078e0a0a */
[----:B------:R0:W1:Y:S02]  /*0170*/  F2I.FTZ.U32.TRUNC.NTZ R5, R4 ;  /* 0x0000000400057305 */ /* 0x000064000021f000 */
[----:B0-----:R-:W-:Y:S02]  /*0180*/  IMAD.MOV.U32 R4, RZ, RZ, RZ ;  /* 0x000000ffff047224 */ /* 0x001fe400078e00ff */
[----:B-1----:R-:W-:-:S04]  /*0190*/  IMAD.MOV R6, RZ, RZ, -R5 ;  /* 0x000000ffff067224 */ /* 0x002fc800078e0a05 */
[----:B------:R-:W-:Y:S02]  /*01a0*/  IMAD R9, R6, R7, RZ ;  /* 0x0000000706097224 */ /* 0x000fe400078e02ff */
[----:B------:R-:W-:Y:S02]  /*01b0*/  IMAD.MOV.U32 R6, RZ, RZ, R8 ;  /* 0x000000ffff067224 */ /* 0x000fe400078e0008 */
[----:B------:R-:W-:-:S06]  /*01c0*/  IMAD.HI.U32 R5, R5, R9, R4 ;  /* 0x0000000905057227 */ /* 0x000fcc00078e0004 */
[----:B------:R-:W-:-:S04]  /*01d0*/  IMAD.HI.U32 R5, R5, R6, RZ ;  /* 0x0000000605057227 */ /* 0x000fc800078e00ff */
[----:B------:R-:W-:-:S05]  /*01e0*/  IMAD R2, R5, R2, R6 ;  /* 0x0000000205027224 */ /* 0x000fca00078e0206 */
[----:B------:R-:W-:-:S13]  /*01f0*/  ISETP.GT.U32.AND P1, PT, R7, R2, PT ;  /* 0x000000020700720c */ /* 0x000fda0003f24070 */
[----:B------:R-:W-:Y:S01]  /*0200*/  @!P1 IMAD.IADD R2, R2, 0x1, -R7 ;  /* 0x0000000102029824 */ /* 0x000fe200078e0a07 */
[----:B------:R-:W-:Y:S02]  /*0210*/  @!P1 IADD3 R5, R5, 0x1, RZ ;  /* 0x0000000105059810 */ /* 0x000fe40007ffe0ff */
[----:B------:R-:W-:Y:S02]  /*0220*/  ISETP.NE.AND P1, PT, R0, RZ, PT ;  /* 0x000000ff0000720c */ /* 0x000fe40003f25270 */
[----:B------:R-:W-:Y:S02]  /*0230*/  ISETP.GE.U32.AND P0, PT, R2, R7, PT ;  /* 0x000000070200720c */ /* 0x000fe40003f06070 */
[----:B------:R-:W-:-:S04]  /*0240*/  LOP3.LUT R2, R3, R0, RZ, 0x3c, !PT ;  /* 0x0000000003027212 */ /* 0x000fc800078e3cff */
[----:B------:R-:W-:Y:S01]  /*0250*/  ISETP.GE.AND P2, PT, R2, RZ, PT ;  /* 0x000000ff0200720c */ /* 0x000fe20003f46270 */
[----:B------:R-:W-:-:S05]  /*0260*/  IMAD.MOV.U32 R2, RZ, RZ, c[0x0][0x178] ;  /* 0x00005e00ff027624 */ /* 0x000fca00078e00ff */
[----:B------:R-:W-:Y:S02]  /*0270*/  IADD3 R2, R2, 0xff, RZ ;  /* 0x000000ff02027810 */ /* 0x000fe40007ffe0ff */
[----:B------:R-:W-:-:S05]  /*0280*/  @P0 IADD3 R5, R5, 0x1, RZ ;  /* 0x0000000105050810 */ /* 0x000fca0007ffe0ff */
[----:B------:R-:W-:Y:S01]  /*0290*/  IMAD.MOV.U32 R4, RZ, RZ, R5 ;  /* 0x000000ffff047224 */ /* 0x000fe200078e0005 */
[----:B------:R-:W-:-:S03]  /*02a0*/  SHF.R.S32.HI R5, RZ, 0x1f, R2 ;  /* 0x0000001fff057819 */ /* 0x000fc60000011402 */
[----:B------:R-:W-:Y:S01]  /*02b0*/  @!P2 IMAD.MOV R4, RZ, RZ, -R4 ;  /* 0x000000ffff04a224 */ /* 0x000fe200078e0a04 */
[----:B------:R-:W-:Y:S02]  /*02c0*/  @!P1 LOP3.LUT R4, RZ, R0, RZ, 0x33, !PT ;  /* 0x00000000ff049212 */ /* 0x000fe400078e33ff */
[----:B------:R-:W-:-:S03]  /*02d0*/  LEA.HI R5, R5, R2, RZ, 0x8 ;  /* 0x0000000205057211 */ /* 0x000fc600078f40ff */
[----:B------:R-:W-:Y:S02]  /*02e0*/  IMAD.SHL.U32 R2, R4, 0x8, RZ ;  /* 0x0000000804027824 */ /* 0x000fe400078e00ff */
[----:B------:R-:W-:-:S03]  /*02f0*/  IMAD.MOV R4, RZ, RZ, -R4 ;  /* 0x000000ffff047224 */ /* 0x000fc600078e0a04 */
[----:B------:R-:W-:Y:S01]  /*0300*/  LEA.HI.SX32 R5, R5, -R2, 0x18 ;  /* 0x8000000205057211 */ /* 0x000fe200078fc2ff */
[----:B------:R-:W-:Y:S02]  /*0310*/  IMAD R11, R0, R4, R3 ;  /* 0x00000004000b7224 */ /* 0x000fe400078e0203 */
[----:B------:R-:W-:Y:S01]  /*0320*/  IMAD.MOV.U32 R4, RZ, RZ, RZ ;  /* 0x000000ffff047224 */ /* 0x000fe200078e00ff */
[----:B------:R-:W-:-:S04]  /*0330*/  IMNMX R8, R5, 0x8, PT ;  /* 0x0000000805087817 */ /* 0x000fc80003800200 */
[----:B------:R-:W-:-:S04]  /*0340*/  IABS R7, R8 ;  /* 0x0000000800077213 */ /* 0x000fc80000000000 */
[----:B------:R-:W0:Y:S08]  /*0350*/  I2F.RP R6, R7 ;  /* 0x0000000700067306 */ /* 0x000e300000209400 */
[----:B0-----:R-:W0:Y:S02]  /*0360*/  MUFU.RCP R6, R6 ;  /* 0x0000000600067308 */ /* 0x001e240000001000 */
[----:B0-----:R-:W-:-:S06]  /*0370*/  IADD3 R5, R6, 0xffffffe, RZ ;  /* 0x0ffffffe06057810 */ /* 0x001fcc0007ffe0ff */
[----:B------:R-:W0:Y:S02]  /*0380*/  F2I.FTZ.U32.TRUNC.NTZ R5, R5 ;  /* 0x0000000500057305 */ /* 0x000e24000021f000 */
[----:B0-----:R-:W-:-:S04]  /*0390*/  IMAD.MOV R9, RZ, RZ, -R5 ;  /* 0x000000ffff097224 */ /* 0x001fc800078e0a05 */
[----:B------:R-:W-:Y:S01]  /*03a0*/  IMAD.MOV.U32 R0, RZ, RZ, R9 ;  /* 0x000000ffff007224 */ /* 0x000fe200078e0009 */
[----:B------:R-:W-:-:S03]  /*03b0*/  IABS R9, R11 ;  /* 0x0000000b00097213 */ /* 0x000fc60000000000 */
[----:B------:R-:W-:Y:S01]  /*03c0*/  IMAD R3, R0, R7, RZ ;  /* 0x0000000700037224 */ /* 0x000fe200078e02ff */
[----:B------:R-:W-:-:S03]  /*03d0*/  IABS R0, R8 ;  /* 0x0000000800007213 */ /* 0x000fc60000000000 */
[----:B------:R-:W-:-:S04]  /*03e0*/  IMAD.HI.U32 R4, R5, R3, R4 ;  /* 0x0000000305047227 */ /* 0x000fc800078e0004 */
[----:B------:R-:W-:Y:S02]  /*03f0*/  IMAD.MOV R0, RZ, RZ, -R0 ;  /* 0x000000ffff007224 */ /* 0x000fe400078e0a00 */
[----:B------:R-:W-:-:S04]  /*0400*/  IMAD.HI.U32 R4, R4, R9, RZ ;  /* 0x0000000904047227 */ /* 0x000fc800078e00ff */
[----:B------:R-:W-:-:S05]  /*0410*/  IMAD R0, R4, R0, R9 ;  /* 0x0000000004007224 */ /* 0x000fca00078e0209 */
[----:B------:R-:W-:-:S13]  /*0420*/  ISETP.GT.U32.AND P1, PT, R7, R0, PT ;  /* 0x000000000700720c */ /* 0x000fda0003f24070 */
[----:B------:R-:W-:Y:S01]  /*0430*/  @!P1 IMAD.IADD R0, R0, 0x1, -R7 ;  /* 0x0000000100009824 */ /* 0x000fe200078e0a07 */
[----:B------:R-:W-:Y:S02]  /*0440*/  @!P1 IADD3 R4, R4, 0x1, RZ ;  /* 0x0000000104049810 */ /* 0x000fe40007ffe0ff */
[----:B------:R-:W-:Y:S02]  /*0450*/  ISETP.NE.AND P1, PT, R8, RZ, PT ;  /* 0x000000ff0800720c */ /* 0x000fe40003f25270 */
[----:B------:R-:W-:Y:S02]  /*0460*/  ISETP.GE.U32.AND P0, PT, R0, R7, PT ;  /* 0x000000070000720c */ /* 0x000fe40003f06070 */
[----:B------:R-:W-:Y:S01]  /*0470*/  LOP3.LUT R0, R11, R8, RZ, 0x3c, !PT ;  /* 0x000000080b007212 */ /* 0x000fe200078e3cff */
[----:B------:R-:W-:-:S03]  /*0480*/  CS2R R6, SRZ ;  /* 0x0000000000067805 */ /* 0x000fc6000001ff00 */
[----:B------:R-:W-:Y:S01]  /*0490*/  ISETP.GE.AND P2, PT, R0, RZ, PT ;  /* 0x000000ff0000720c */ /* 0x000fe20003f46270 */
[----:B------:R-:W-:-:S05]  /*04a0*/  IMAD.MOV.U32 R0, RZ, RZ, c[0x0][0x180] ;  /* 0x00006000ff007624 */ /* 0x000fca00078e00ff */
[----:B------:R-:W-:Y:S02]  /*04b0*/  IADD3 R0, R0, 0x7f, RZ ;  /* 0x0000007f00007810 */ /* 0x000fe40007ffe0ff */
[----:B------:R-:W-:Y:S02]  /*04c0*/  @P0 IADD3 R4, R4, 0x1, RZ ;  /* 0x0000000104040810 */ /* 0x000fe40007ffe0ff */
[----:B------:R-:W-:-:S03]  /*04d0*/  ISETP.GE.AND P0, PT, R0, 0x80, PT ;  /* 0x000000800000780c */ /* 0x000fc60003f06270 */
[----:B------:R-:W-:-:S04]  /*04e0*/  IMAD.MOV.U32 R3, RZ, RZ, R4 ;  /* 0x000000ffff037224 */ /* 0x000fc800078e0004 */
[----:B------:R-:W-:Y:S01]  /*04f0*/  @!P2 IMAD.MOV R3, RZ, RZ, -R3 ;  /* 0x000000ffff03a224 */ /* 0x000fe200078e0a03 */
[----:B------:R-:W-:-:S05]  /*0500*/  @!P1 LOP3.LUT R3, RZ, R8, RZ, 0x33, !PT ;  /* 0x00000008ff039212 */ /* 0x000fca00078e33ff */
[----:B------:R-:W-:Y:S02]  /*0510*/  IMAD.MOV R5, RZ, RZ, -R3 ;  /* 0x000000ffff057224 */ /* 0x000fe400078e0a03 */
[----:B------:R-:W-:Y:S02]  /*0520*/  IMAD.SHL.U32 R21, R3, 0x20, RZ ;  /* 0x0000002003157824 */ /* 0x000fe400078e00ff */
[----:B------:R-:W-:Y:S02]  /*0530*/  IMAD R5, R8, R5, R11 ;  /* 0x0000000508057224 */ /* 0x000fe400078e020b */
[----:B------:R-:W-:Y:S01]  /*0540*/  CS2R R8, SRZ ;  /* 0x0000000000087805 */ /* 0x000fe2000001ff00 */
[----:B------:R0:W-:Y:S01]  /*0550*/  STL [R1+0x6d4], R21 ;  /* 0x0006d41501007387 */ /* 0x0001e20000100800 */
[----:B------:R-:W-:Y:S01]  /*0560*/  IMAD.IADD R2, R2, 0x1, R5 ;  /* 0x0000000102027824 */ /* 0x000fe200078e0205 */
[----:B------:R-:W-:Y:S01]  /*0570*/  CS2R R10, SRZ ;  /* 0x00000000000a7805 */ /* 0x000fe2000001ff00 */
[----:B------:R-:W-:-:S02]  /*0580*/  CS2R R4, SRZ ;  /* 0x0000000000047805 */ /* 0x000fc4000001ff00 */
[----:B------:R-:W-:-:S05]  /*0590*/  IMAD R2, R2, 0x100, R22 ;  /* 0x0000010002027824 */ /* 0x000fca00078e0216 */
[----:B------:R0:W-:Y:S01]  /*05a0*/  STL [R1+0x6fc], R2 ;  /* 0x0006fc0201007387 */ /* 0x0001e20000100800 */
[----:B------:R-:W-:Y:S05]  /*05b0*/  @!P0 BRA `(.L_x_0) ;  /* 0x0001329000008947 */ /* 0x000fea0003800000 */
[----:B------:R-:W-:Y:S02]  /*05c0*/  IABS R19, c[0x0][0x17c] ;  /* 0x00005f0000137a13 */ /* 0x000fe40000000000 */
[----:B0-----:R-:W-:Y:S02]  /*05d0*/  IABS R2, c[0x0][0x178] ;  /* 0x00005e0000027a13 */ /* 0x001fe40000000000 */
[----:B------:R-:W0:Y:S01]  /*05e0*/  I2F.RP R4, R19 ;  /* 0x0000001300047306 */ /* 0x000e220000209400 */
[----:B------:R-:W-:Y:S02]  /*05f0*/  SHF.R.U32.HI R26, RZ, 0x7, R20 ;  /* 0x00000007ff1a7819 */ /* 0x000fe40000011614 */
[----:B------:R-:W-:Y:S01]  /*0600*/  IMAD.MOV.U32 R11, RZ, RZ, R2 ;  /* 0x000000ffff0b7224 */ /* 0x000fe200078e0002 */
[----:B------:R-:W-:Y:S02]  /*0610*/  LOP3.LUT R10, R20, 0x7f, RZ, 0xc0, !PT ;  /* 0x0000007f140a7812 */ /* 0x000fe400078ec0ff */
[----:B------:R-:W-:-:S02]  /*0620*/  SGXT.U32 R26, R26, 0x1 ;  /* 0x000000011a1a781a */ /* 0x000fc40000000000 */
[----:B------:R-:W1:Y:S01]  /*0630*/  I2F.RP R2, R11 ;  /* 0x0000000b00027306 */ /* 0x000e620000209400 */
[----:B------:R-:W-:Y:S02]  /*0640*/  SHF.R.S32.HI R9, RZ, 0x7, R20 ;  /* 0x00000007ff097819 */ /* 0x000fe40000011414 */
[----:B------:R-:W-:Y:S02]  /*0650*/  LOP3.LUT R26, R21, R26, RZ, 0xfc, !PT ;  /* 0x0000001a151a7212 */ /* 0x000fe400078efcff */
[----:B------:R-:W-:Y:S02]  /*0660*/  SHF.R.S32.HI R7, RZ, 0x1f, R0 ;  /* 0x0000001fff077819 */ /* 0x000fe40000011400 */
[C---:B------:R-:W-:Y:S01]  /*0670*/  LOP3.LUT R25, R26.reuse, 0x12, RZ, 0xfc, !PT ;  /* 0x000000121a197812 */ /* 0x040fe200078efcff */
[----:B0-----:R-:W0:Y:S01]  /*0680*/  MUFU.RCP R4, R4 ;  /* 0x0000000400047308 */ /* 0x001e220000001000 */
[C---:B------:R-:W-:Y:S02]  /*0690*/  LOP3.LUT R24, R26.reuse, 0x10, RZ, 0xfc, !PT ;  /* 0x000000101a187812 */ /* 0x040fe400078efcff */
[----:B------:R-:W-:-:S02]  /*06a0*/  LOP3.LUT R23, R26, 0xe, RZ, 0xfc, !PT ;  /* 0x0000000e1a177812 */ /* 0x000fc400078efcff */
[----:B------:R-:W-:Y:S02]  /*06b0*/  IABS R16, R24 ;  /* 0x0000001800107213 */ /* 0x000fe40000000000 */
[C---:B------:R-:W-:Y:S01]  /*06c0*/  LOP3.LUT R12, R26.reuse, 0xa, RZ, 0xfc, !PT ;  /* 0x0000000a1a0c7812 */ /* 0x040fe200078efcff */
[----:B-1----:R1:W2:Y:S01]  /*06d0*/  MUFU.RCP R5, R2 ;  /* 0x0000000200057308 */ /* 0x0022a20000001000 */
[----:B------:R-:W-:Y:S02]  /*06e0*/  IABS R14, R23 ;  /* 0x00000017000e7213 */ /* 0x000fe40000000000 */
[C---:B------:R-:W-:Y:S02]  /*06f0*/  LOP3.LUT R20, R26.reuse, 0x8, RZ, 0xfc, !PT ;  /* 0x000000081a147812 */ /* 0x040fe400078efcff */
[C---:B------:R-:W-:Y:S02]  /*0700*/  LOP3.LUT R21, R26.reuse, 0x6, RZ, 0xfc, !PT ;  /* 0x000000061a157812 */ /* 0x040fe400078efcff */
[----:B------:R-:W-:-:S02]  /*0710*/  LOP3.LUT R17, R26, 0x4, RZ, 0xfc, !PT ;  /* 0x000000041a117812 */ /* 0x000fc400078efcff */
[----:B0-----:R-:W-:Y:S01]  /*0720*/  IADD3 R3, R4, 0xffffffe, RZ ;  /* 0x0ffffffe04037810 */ /* 0x001fe20007ffe0ff */
[----:B-1----:R-:W-:Y:S01]  /*0730*/  IMAD.MOV.U32 R2, RZ, RZ, RZ ;  /* 0x000000ffff027224 */ /* 0x002fe200078e00ff */
[C---:B------:R-:W-:Y:S02]  /*0740*/  LOP3.LUT R4, R26.reuse, 0x1e, RZ, 0xfc, !PT ;  /* 0x0000001e1a047812 */ /* 0x040fe400078efcff */
[----:B------:R-:W-:Y:S02]  /*0750*/  LOP3.LUT R29, R26, 0xc, RZ, 0xfc, !PT ;  /* 0x0000000c1a1d7812 */ /* 0x000fe400078efcff */
[----:B------:R-:W0:Y:S01]  /*0760*/  F2I.FTZ.U32.TRUNC.NTZ R3, R3 ;  /* 0x0000000300037305 */ /* 0x000e22000021f000 */
[----:B--2---:R-:W-:Y:S02]  /*0770*/  IADD3 R5, R5, 0xffffffe, RZ ;  /* 0x0ffffffe05057810 */ /* 0x004fe40007ffe0ff */
[----:B------:R-:W-:Y:S02]  /*0780*/  ISETP.GE.AND P2, PT, R4, RZ, PT ;  /* 0x000000ff0400720c */ /* 0x000fe40003f46270 */
[----:B------:R-:W-:-:S02]  /*0790*/  IABS R13, R29 ;  /* 0x0000001d000d7213 */ /* 0x000fc40000000000 */
[----:B------:R-:W-:Y:S01]  /*07a0*/  LOP3.LUT R18, R26, 0x2, RZ, 0xfc, !PT ;  /* 0x000000021a127812 */ /* 0x000fe200078efcff */
[----:B0-----:R-:W-:-:S04]  /*07b0*/  IMAD.MOV R6, RZ, RZ, -R3 ;  /* 0x000000ffff067224 */ /* 0x001fc800078e0a03 */
[----:B------:R-:W-:Y:S01]  /*07c0*/  IMAD R27, R6, R19, RZ ;  /* 0x00000013061b7224 */ /* 0x000fe200078e02ff */
[----:B------:R-:W-:-:S03]  /*07d0*/  IABS R6, R4 ;  /* 0x0000000400067213 */ /* 0x000fc60000000000 */
[----:B------:R-:W-:Y:S01]  /*07e0*/  IMAD.HI.U32 R27, R3, R27, R2 ;  /* 0x0000001b031b7227 */ /* 0x000fe200078e0002 */
[----:B------:R-:W-:-:S03]  /*07f0*/  SGXT R2, R9, 0x1 ;  /* 0x000000010902781a */ /* 0x000fc60000000200 */
[----:B------:R-:W-:Y:S02]  /*0800*/  IMAD.SHL.U32 R9, R10, 0x2, RZ ;  /* 0x000000020a097824 */ /* 0x000fe400078e00ff */
[----:B------:R-:W-:-:S04]  /*0810*/  IMAD.HI.U32 R3, R27, R6, RZ ;  /* 0x000000061b037227 */ /* 0x000fc800078e00ff */
[----:B------:R-:W-:Y:S02]  /*0820*/  IMAD.MOV R8, RZ, RZ, -R3 ;  /* 0x000000ffff087224 */ /* 0x000fe400078e0a03 */
[----:B------:R0:W1:Y:S02]  /*0830*/  F2I.FTZ.U32.TRUNC.NTZ R3, R5 ;  /* 0x0000000500037305 */ /* 0x000064000021f000 */
[----:B0-----:R-:W-:Y:S01]  /*0840*/  LEA.HI R5, R7, R0, RZ, 0x7 ;  /* 0x0000000007057211 */ /* 0x001fe200078f38ff */
[----:B------:R-:W-:Y:S01]  /*0850*/  IMAD R7, R19, R8, R6 ;  /* 0x0000000813077224 */ /* 0x000fe200078e0206 */
[----:B------:R-:W-:-:S03]  /*0860*/  LOP3.LUT R0, R26, 0x1c, RZ, 0xfc, !PT ;  /* 0x0000001c1a007812 */ /* 0x000fc600078efcff */
[----:B------:R0:W-:Y:S01]  /*0870*/  STL [R1+0x4], R5 ;  /* 0x0000040501007387 */ /* 0x0001e20000100800 */
[----:B------:R-:W-:Y:S02]  /*0880*/  ISETP.GT.U32.AND P0, PT, R19, R7, PT ;  /* 0x000000071300720c */ /* 0x000fe40003f04070 */
[----:B------:R-:W-:Y:S02]  /*0890*/  ISETP.GE.AND P4, PT, R0, RZ, PT ;  /* 0x000000ff0000720c */ /* 0x000fe40003f86270 */
[----:B------:R-:W-:Y:S02]  /*08a0*/  IABS R4, R0 ;  /* 0x0000000000047213 */ /* 0x000fe40000000000 */
[C---:B------:R-:W-:Y:S02]  /*08b0*/  LOP3.LUT R0, R26.reuse, 0x18, RZ, 0xfc, !PT ;  /* 0x000000181a007812 */ /* 0x040fe400078efcff */
[----:B0-----:R-:W-:Y:S02]  /*08c0*/  LOP3.LUT R5, R9, 0x110, R2, 0x78, !PT ;  /* 0x0000011009057812 */ /* 0x001fe400078e7802 */
[----:B------:R-:W-:-:S02]  /*08d0*/  LOP3.LUT R2, R26, 0x1a, RZ, 0xfc, !PT ;  /* 0x0000001a1a027812 */ /* 0x000fc400078efcff */
[----:B------:R-:W-:Y:S01]  /*08e0*/  ISETP.GE.AND P3, PT, R0, RZ, PT ;  /* 0x000000ff0000720c */ /* 0x000fe20003f66270 */
[----:B------:R1:W-:Y:S01]  /*08f0*/  STL [R1+0x190], R5 ;  /* 0x0001900501007387 */ /* 0x0003e20000100800 */
[----:B------:R-:W-:Y:S01]  /*0900*/  IABS R6, R2 ;  /* 0x0000000200067213 */ /* 0x000fe20000000000 */
[----:B------:R-:W-:Y:S01]  /*0910*/  @!P0 IMAD.IADD R7, R7, 0x1, -R19 ;  /* 0x0000000107078824 */ /* 0x000fe200078e0a13 */
[----:B------:R-:W-:Y:S01]  /*0920*/  ISETP.GE.AND P1, PT, R2, RZ, PT ;  /* 0x000000ff0200720c */ /* 0x000fe20003f26270 */
[----:B------:R0:W-:Y:S01]  /*0930*/  STL [R1], R12 ;  /* 0x0000000c01007387 */ /* 0x0001e20000100800 */
[----:B------:R-:W-:Y:S01]  /*0940*/  IABS R10, R0 ;  /* 0x00000000000a7213 */ /* 0x000fe20000000000 */
[----:B------:R-:W-:Y:S01]  /*0950*/  IMAD.HI.U32 R2, R27, R6, RZ ;  /* 0x000000061b027227 */ /* 0x000fe200078e00ff */
[----:B------:R-:W-:-:S03]  /*0960*/  ISETP.GT.U32.AND P0, PT, R19, R7, PT ;  /* 0x000000071300720c */ /* 0x000fc60003f04070 */
[----:B-1----:R-:W-:Y:S02]  /*0970*/  IMAD.MOV R5, RZ, RZ, -R3 ;  /* 0x000000ffff057224 */ /* 0x002fe400078e0a03 */
[----:B------:R-:W-:Y:S02]  /*0980*/  IMAD.MOV R8, RZ, RZ, -R2 ;  /* 0x000000ffff087224 */ /* 0x000fe400078e0a02 */
[----:B------:R-:W-:Y:S01]  /*0990*/  IMAD.HI.U32 R0, R27, R4, RZ ;  /* 0x000000041b007227 */ /* 0x000fe200078e00ff */
[----:B0-----:R-:W-:-:S03]  /*09a0*/  IABS R12, R12 ;  /* 0x0000000c000c7213 */ /* 0x001fc60000000000 */
[----:B------:R-:W-:Y:S02]  /*09b0*/  IMAD R5, R5, R11, RZ ;  /* 0x0000000b05057224 */ /* 0x000fe400078e02ff */
[----:B------:R-:W-:Y:S02]  /*09c0*/  IMAD.MOV.U32 R2, RZ, RZ, RZ ;  /* 0x000000ffff027224 */ /* 0x000fe400078e00ff */
[----:B------:R-:W-:Y:S02]  /*09d0*/  IMAD.MOV R0, RZ, RZ, -R0 ;  /* 0x000000ffff007224 */ /* 0x000fe400078e0a00 */
[----:B------:R-:W-:Y:S01]  /*09e0*/  IMAD.HI.U32 R2, R3, R5, R2 ;  /* 0x0000000503027227 */ /* 0x000fe200078e0002 */
[----:B------:R-:W-:-:S03]  /*09f0*/  LOP3.LUT R3, R26, 0x16, RZ, 0xfc, !PT ;  /* 0x000000161a037812 */ /* 0x000fc600078efcff */
[----:B------:R-:W-:Y:S01]  /*0a00*/  IMAD R9, R19, R0, R4 ;  /* 0x0000000013097224 */ /* 0x000fe200078e0204 */
[----:B------:R-:W-:Y:S01]  /*0a10*/  ISETP.GE.AND P5, PT, R3, RZ, PT ;  /* 0x000000ff0300720c */ /* 0x000fe20003fa6270 */
[----:B------:R-:W-:Y:S01]  /*0a20*/  IMAD R5, R19, R8, R6 ;  /* 0x0000000813057224 */ /* 0x000fe200078e0206 */
[----:B------:R-:W-:Y:S01]  /*0a30*/  IABS R6, R3 ;  /* 0x0000000300067213 */ /* 0x000fe20000000000 */
[----:B------:R-:W-:Y:S01]  /*0a40*/  IMAD.HI.U32 R0, R27, R10, RZ ;  /* 0x0000000a1b007227 */ /* 0x000fe200078e00ff */
[----:B------:R-:W-:Y:S02]  /*0a50*/  LOP3.LUT R4, R26, 0x14, RZ, 0xfc, !PT ;  /* 0x000000141a047812 */ /* 0x000fe400078efcff */
[----:B------:R-:W-:Y:S01]  /*0a60*/  IABS R8, R17 ;  /* 0x0000001100087213 */ /* 0x000fe20000000000 */
[----:B------:R-:W-:Y:S01]  /*0a70*/  IMAD.MOV R3, RZ, RZ, -R0 ;  /* 0x000000ffff037224 */ /* 0x000fe200078e0a00 */
[----:B------:R-:W-:Y:S01]  /*0a80*/  IABS R22, R4 ;  /* 0x0000000400167213 */ /* 0x000fe20000000000 */
[----:B------:R-:W-:Y:S01]  /*0a90*/  IMAD.MOV.U32 R0, RZ, RZ, R6 ;  /* 0x000000ffff007224 */ /* 0x000fe200078e0006 */
[C---:B------:R-:W-:Y:S01]  /*0aa0*/  ISETP.GT.U32.AND P6, PT, R19.reuse, R9, PT ;  /* 0x000000091300720c */ /* 0x040fe20003fc4070 */
[----:B------:R-:W-:-:S02]  /*0ab0*/  IMAD R10, R19, R3, R10 ;  /* 0x00000003130a7224 */ /* 0x000fc400078e020a */
[----:B------:R-:W-:-:S04]  /*0ac0*/  IMAD.HI.U32 R3, R27, R0, RZ ;  /* 0x000000001b037227 */ /* 0x000fc800078e00ff */
[----:B------:R-:W-:Y:S01]  /*0ad0*/  @!P0 IMAD.IADD R7, R7, 0x1, -R19 ;  /* 0x0000000107078824 */ /* 0x000fe200078e0a13 */
[----:B------:R-:W-:Y:S01]  /*0ae0*/  ISETP.GE.AND P0, PT, R4, RZ, PT ;  /* 0x000000ff0400720c */ /* 0x000fe20003f06270 */
[----:B------:R-:W-:Y:S01]  /*0af0*/  IMAD.MOV R3, RZ, RZ, -R3 ;  /* 0x000000ffff037224 */ /* 0x000fe200078e0a03 */
[----:B------:R-:W-:Y:S01]  /*0b00*/  IABS R4, R25 ;  /* 0x0000001900047213 */ /* 0x000fe20000000000 */
[----:B------:R-:W-:-:S04]  /*0b10*/  IMAD.HI.U32 R6, R27, R22, RZ ;  /* 0x000000161b067227 */ /* 0x000fc800078e00ff */
[----:B------:R-:W-:Y:S02]  /*0b20*/  IMAD R11, R19, R3, R0 ;  /* 0x00000003130b7224 */ /* 0x000fe400078e0200 */
[----:B------:R-:W-:-:S04]  /*0b30*/  IMAD.HI.U32 R0, R27, R4, RZ ;  /* 0x000000041b007227 */ /* 0x000fc800078e00ff */
[----:B------:R-:W-:-:S04]  /*0b40*/  IMAD.HI.U32 R3, R27, R16, RZ ;  /* 0x000000101b037227 */ /* 0x000fc800078e00ff */
[----:B------:R-:W-:Y:S02]  /*0b50*/  IMAD.MOV R15, RZ, RZ, -R0 ;  /* 0x000000ffff0f7224 */ /* 0x000fe400078e0a00 */
[----:B------:R-:W-:Y:S02]  /*0b60*/  IMAD.MOV R3, RZ, RZ, -R3 ;  /* 0x000000ffff037224 */ /* 0x000fe400078e0a03 */
[----:B------:R-:W-:-:S04]  /*0b70*/  IMAD.HI.U32 R0, R27, R14, RZ ;  /* 0x0000000e1b007227 */ /* 0x000fc800078e00ff */
[C---:B------:R-:W-:Y:S02]  /*0b80*/  IMAD R15, R19.reuse, R15, R4 ;  /* 0x0000000f130f7224 */ /* 0x040fe400078e0204 */
[----:B------:R-:W-:Y:S01]  /*0b90*/  IMAD R16, R19, R3, R16 ;  /* 0x0000000313107224 */ /* 0x000fe200078e0210 */
[----:B------:R-:W-:Y:S01]  /*0ba0*/  IABS R3, R20 ;  /* 0x0000001400037213 */ /* 0x000fe20000000000 */
[----:B------:R-:W-:Y:S02]  /*0bb0*/  IMAD.MOV R0, RZ, RZ, -R0 ;  /* 0x000000ffff007224 */ /* 0x000fe400078e0a00 */
[----:B------:R-:W-:-:S04]  /*0bc0*/  IMAD.HI.U32 R4, R27, R12, RZ ;  /* 0x0000000c1b047227 */ /* 0x000fc800078e00ff */
[----:B------:R-:W-:Y:S02]  /*0bd0*/  IMAD R14, R19, R0, R14 ;  /* 0x00000000130e7224 */ /* 0x000fe400078e020e */
[----:B------:R-:W-:Y:S02]  /*0be0*/  IMAD.MOV R4, RZ, RZ, -R4 ;  /* 0x000000ffff047224 */ /* 0x000fe400078e0a04 */
[----:B------:R-:W-:-:S04]  /*0bf0*/  IMAD.HI.U32 R0, R27, R3, RZ ;  /* 0x000000031b007227 */ /* 0x000fc800078e00ff */
[----:B------:R-:W-:Y:S01]  /*0c00*/  IMAD R12, R19, R4, R12 ;  /* 0x00000004130c7224 */ /* 0x000fe200078e020c */
[----:B------:R-:W-:Y:S01]  /*0c10*/  IABS R4, R21 ;  /* 0x0000001500047213 */ /* 0x000fe20000000000 */
[----:B------:R-:W-:Y:S02]  /*0c20*/  IMAD.MOV R0, RZ, RZ, -R0 ;  /* 0x000000ffff007224 */ /* 0x000fe400078e0a00 */
[----:B------:R-:W-:Y:S02]  /*0c30*/  @!P6 IMAD.IADD R9, R9, 0x1, -R19 ;  /* 0x000000010909e824 */ /* 0x000fe400078e0a13 */
[----:B------:R-:W-:Y:S02]  /*0c40*/  IMAD R3, R19, R0, R3 ;  /* 0x0000000013037224 */ /* 0x000fe400078e0203 */
[----:B------:R-:W-:Y:S01]  /*0c50*/  IMAD.HI.U32 R0, R27, R4, RZ ;  /* 0x000000041b007227 */ /* 0x000fe200078e00ff */
[----:B------:R-:W-:-:S03]  /*0c60*/  ISETP.GT.U32.AND P6, PT, R19, R9, PT ;  /* 0x000000091300720c */ /* 0x000fc60003fc4070 */
[----:B------:R-:W-:Y:S02]  /*0c70*/  IMAD.MOV R0, RZ, RZ, -R0 ;  /* 0x000000ffff007224 */ /* 0x000fe400078e0a00 */
[----:B------:R-:W-:Y:S02]  /*0c80*/  IMAD.MOV R6, RZ, RZ, -R6 ;  /* 0x000000ffff067224 */ /* 0x000fe400078e0a06 */
[----:B------:R-:W-:Y:S02]  /*0c90*/  IMAD R4, R19, R0, R4 ;  /* 0x0000000013047224 */ /* 0x000fe400078e0204 */
[----:B------:R-:W-:-:S04]  /*0ca0*/  IMAD.HI.U32 R0, R27, R8, RZ ;  /* 0x000000081b007227 */ /* 0x000fc800078e00ff */
[----:B------:R-:W-:Y:S02]  /*0cb0*/  IMAD.MOV R0, RZ, RZ, -R0 ;  /* 0x000000ffff007224 */ /* 0x000fe400078e0a00 */
[----:B------:R-:W-:Y:S01]  /*0cc0*/  @!P6 IMAD.IADD R9, R9, 0x1, -R19 ;  /* 0x000000010909e824 */ /* 0x000fe200078e0a13 */
[C---:B------:R-:W-:Y:S01]  /*0cd0*/  ISETP.GT.U32.AND P6, PT, R19.reuse, R5, PT ;  /* 0x000000051300720c */ /* 0x040fe20003fc4070 */
[C---:B------:R-:W-:Y:S02]  /*0ce0*/  IMAD R8, R19.reuse, R0, R8 ;  /* 0x0000000013087224 */ /* 0x040fe400078e0208 */
[----:B------:R-:W2:Y:S01]  /*0cf0*/  LDL R0, [R1+0x6fc] ;  /* 0x0006fc0001007983 */ /* 0x000ea20000100800 */
[C---:B------:R-:W-:Y:S02]  /*0d00*/  IMAD R22, R19.reuse, R6, R22 ;  /* 0x0000000613167224 */ /* 0x040fe400078e0216 */
[----:B------:R-:W-:Y:S01]  /*0d10*/  @!P4 IMAD.MOV R9, RZ, RZ, -R9 ;  /* 0x000000ffff09c224 */ /* 0x000fe200078e0a09 */
[C---:B------:R-:W-:Y:S01]  /*0d20*/  ISETP.GT.U32.AND P4, PT, R19.reuse, R11, PT ;  /* 0x0000000b1300720c */ /* 0x040fe20003f84070 */
[----:B------:R-:W-:Y:S01]  /*0d30*/  @!P2 IMAD.MOV R7, RZ, RZ, -R7 ;  /* 0x000000ffff07a224 */ /* 0x000fe200078e0a07 */
[----:B------:R-:W-:Y:S01]  /*0d40*/  ISETP.GT.U32.AND P2, PT, R19, R10, PT ;  /* 0x0000000a1300720c */ /* 0x000fe20003f44070 */
[----:B------:R-:W-:-:S04]  /*0d50*/  IMAD.HI.U32 R6, R27, R13, RZ ;  /* 0x0000000d1b067227 */ /* 0x000fc800078e00ff */
[----:B------:R-:W-:Y:S02]  /*0d60*/  @!P6 IMAD.IADD R5, R5, 0x1, -R19 ;  /* 0x000000010505e824 */ /* 0x000fe400078e0a13 */
[----:B------:R-:W-:-:S03]  /*0d70*/  IMAD.MOV R6, RZ, RZ, -R6 ;  /* 0x000000ffff067224 */ /* 0x000fc600078e0a06 */
[----:B------:R-:W-:Y:S01]  /*0d80*/  ISETP.GT.U32.AND P6, PT, R19, R5, PT ;  /* 0x000000051300720c */ /* 0x000fe20003fc4070 */
[--C-:B------:R-:W-:Y:S02]  /*0d90*/  @!P4 IMAD.IADD R11, R11, 0x1, -R19.reuse ;  /* 0x000000010b0bc824 */ /* 0x100fe400078e0a13 */
[----:B------:R-:W-:Y:S01]  /*0da0*/  @!P2 IMAD.IADD R10, R10, 0x1, -R19 ;  /* 0x000000010a0aa824 */ /* 0x000fe200078e0a13 */
[C---:B------:R-:W-:Y:S01]  /*0db0*/  ISETP.GT.U32.AND P2, PT, R19.reuse, R15, PT ;  /* 0x0000000f1300720c */ /* 0x040fe20003f44070 */
[C---:B------:R-:W-:Y:S01]  /*0dc0*/  IMAD R13, R19.reuse, R6, R13 ;  /* 0x00000006130d7224 */ /* 0x040fe200078e020d */
[----:B------:R-:W-:Y:S02]  /*0dd0*/  IABS R6, R18 ;  /* 0x0000001200067213 */ /* 0x000fe40000000000 */
[----:B------:R-:W-:-:S03]  /*0de0*/  ISETP.GT.U32.AND P4, PT, R19, R10, PT ;  /* 0x0000000a1300720c */ /* 0x000fc60003f84070 */
[----:B------:R-:W-:-:S04]  /*0df0*/  IMAD.HI.U32 R28, R27, R6, RZ ;  /* 0x000000061b1c7227 */ /* 0x000fc800078e00ff */
[--C-:B------:R-:W-:Y:S01]  /*0e00*/  @!P6 IMAD.IADD R5, R5, 0x1, -R19.reuse ;  /* 0x000000010505e824 */ /* 0x100fe200078e0a13 */
[----:B------:R-:W-:Y:S01]  /*0e10*/  ISETP.GT.U32.AND P6, PT, R19, R22, PT ;  /* 0x000000161300720c */ /* 0x000fe20003fc4070 */
[----:B------:R-:W-:Y:S02]  /*0e20*/  @!P2 IMAD.IADD R15, R15, 0x1, -R19 ;  /* 0x000000010f0fa824 */ /* 0x000fe400078e0a13 */
[----:B------:R-:W-:Y:S02]  /*0e30*/  @!P1 IMAD.MOV R5, RZ, RZ, -R5 ;  /* 0x000000ffff059224 */ /* 0x000fe400078e0a05 */
[----:B------:R-:W-:Y:S01]  /*0e40*/  @!P4 IMAD.IADD R10, R10, 0x1, -R19 ;  /* 0x000000010a0ac824 */ /* 0x000fe200078e0a13 */
[C---:B------:R-:W-:Y:S01]  /*0e50*/  ISETP.GT.U32.AND P2, PT, R19.reuse, R15, PT ;  /* 0x0000000f1300720c */ /* 0x040fe20003f44070 */
[----:B------:R-:W-:Y:S01]  /*0e60*/  IMAD.MOV R28, RZ, RZ, -R28 ;  /* 0x000000ffff1c7224 */ /* 0x000fe200078e0a1c */
[----:B------:R-:W-:-:S05]  /*0e70*/  ISETP.GT.U32.AND P4, PT, R19, R16, PT ;  /* 0x000000101300720c */ /* 0x000fca0003f84070 */
[----:B------:R-:W-:Y:S01]  /*0e80*/  @!P6 IMAD.IADD R22, R22, 0x1, -R19 ;  /* 0x000000011616e824 */ /* 0x000fe200078e0a13 */
[----:B------:R-:W-:-:S04]  /*0e90*/  ISETP.GT.U32.AND P6, PT, R19, R11, PT ;  /* 0x0000000b1300720c */ /* 0x000fc80003fc4070 */
[C---:B------:R-:W-:Y:S01]  /*0ea0*/  ISETP.GT.U32.AND P1, PT, R19.reuse, R22, PT ;  /* 0x000000161300720c */ /* 0x040fe20003f24070 */
[----:B------:R-:W-:Y:S02]  /*0eb0*/  @!P3 IMAD.MOV R10, RZ, RZ, -R10 ;  /* 0x000000ffff0ab224 */ /* 0x000fe400078e0a0a */
[----:B------:R-:W-:Y:S02]  /*0ec0*/  IMAD R6, R19, R28, R6 ;  /* 0x0000001c13067224 */ /* 0x000fe400078e0206 */
[--C-:B------:R-:W-:Y:S01]  /*0ed0*/  @!P2 IMAD.IADD R15, R15, 0x1, -R19.reuse ;  /* 0x000000010f0fa824 */ /* 0x100fe200078e0a13 */
[C---:B------:R-:W-:Y:S01]  /*0ee0*/  ISETP.GT.U32.AND P2, PT, R19.reuse, R13, PT ;  /* 0x0000000d1300720c */ /* 0x040fe20003f44070 */
[--C-:B------:R-:W-:Y:S01]  /*0ef0*/  @!P4 IMAD.IADD R16, R16, 0x1, -R19.reuse ;  /* 0x000000011010c824 */ /* 0x100fe200078e0a13 */
[----:B------:R-:W-:Y:S01]  /*0f00*/  ISETP.GT.U32.AND P4, PT, R19, R12, PT ;  /* 0x0000000c1300720c */ /* 0x000fe20003f84070 */
[----:B------:R-:W-:Y:S01]  /*0f10*/  @!P6 IMAD.IADD R11, R11, 0x1, -R19 ;  /* 0x000000010b0be824 */ /* 0x000fe200078e0a13 */
[----:B------:R-:W-:-:S03]  /*0f20*/  ISETP.GT.U32.AND P6, PT, R19, R14, PT ;  /* 0x0000000e1300720c */ /* 0x000fc60003fc4070 */
[----:B------:R-:W-:Y:S01]  /*0f30*/  @!P1 IMAD.IADD R22, R22, 0x1, -R19 ;  /* 0x0000000116169824 */ /* 0x000fe200078e0a13 */
[----:B------:R-:W-:Y:S02]  /*0f40*/  ISETP.GE.AND P1, PT, R26, RZ, PT ;  /* 0x000000ff1a00720c */ /* 0x000fe40003f26270 */
[----:B------:R-:W-:-:S07]  /*0f50*/  IABS R26, R26 ;  /* 0x0000001a001a7213 */ /* 0x000fce0000000000 */
[----:B------:R-:W-:Y:S02]  /*0f60*/  @!P6 IMAD.IADD R14, R14, 0x1, -R19 ;  /* 0x000000010e0ee824 */ /* 0x000fe400078e0a13 */
[----:B------:R-:W-:-:S03]  /*0f70*/  IMAD.HI.U32 R27, R27, R26, RZ ;  /* 0x0000001a1b1b7227 */ /* 0x000fc600078e00ff */
[----:B------:R-:W-:Y:S01]  /*0f80*/  ISETP.GT.U32.AND P3, PT, R19, R14, PT ;  /* 0x0000000e1300720c */ /* 0x000fe20003f64070 */
[----:B------:R-:W-:-:S12]  /*0f90*/  IMAD.MOV R27, RZ, RZ, -R27 ;  /* 0x000000ffff1b7224 */ /* 0x000fd800078e0a1b */
[----:B------:R-:W-:Y:S01]  /*0fa0*/  @!P3 IMAD.IADD R14, R14, 0x1, -R19 ;  /* 0x000000010e0eb824 */ /* 0x000fe200078e0a13 */
[----:B--2---:R-:W-:-:S05]  /*0fb0*/  IABS R0, R0 ;  /* 0x0000000000007213 */ /* 0x004fca0000000000 */
[----:B------:R-:W-:-:S04]  /*0fc0*/  IMAD.HI.U32 R28, R2, R0, RZ ;  /* 0x00000000021c7227 */ /* 0x000fc800078e00ff */
[----:B------:R-:W-:-:S05]  /*0fd0*/  IMAD R2, R19, R27, R26 ;  /* 0x0000001b13027224 */ /* 0x000fca00078e021a */
[----:B------:R-:W-:-:S13]  /*0fe0*/  ISETP.GT.U32.AND P3, PT, R19, R2, PT ;  /* 0x000000021300720c */ /* 0x000fda0003f64070 */
[--C-:B------:R-:W-:Y:S01]  /*0ff0*/  @!P3 IMAD.IADD R2, R2, 0x1, -R19.reuse ;  /* 0x000000010202b824 */ /* 0x100fe200078e0a13 */
[----:B------:R-:W-:Y:S02]  /*1000*/  ISETP.GE.AND P3, PT, R24, RZ, PT ;  /* 0x000000ff1800720c */ /* 0x000fe40003f66270 */
[----:B------:R-:W2:Y:S01]  /*1010*/  LDL.LU R24, [R1] ;  /* 0x0000000001187983 */ /* 0x000ea20000300800 */
[----:B------:R-:W-:Y:S01]  /*1020*/  IMAD.MOV R28, RZ, RZ, -R28 ;  /* 0x000000ffff1c7224 */ /* 0x000fe200078e0a1c */
[----:B------:R-:W-:Y:S02]  /*1030*/  IABS R27, c[0x0][0x178] ;  /* 0x00005e00001b7a13 */ /* 0x000fe40000000000 */
[----:B------:R-:W-:Y:S01]  /*1040*/  ISETP.GT.U32.AND P6, PT, R19, R3, PT ;  /* 0x000000031300720c */ /* 0x000fe20003fc4070 */
[----:B------:R-:W-:Y:S01]  /*1050*/  @!P2 IMAD.IADD R13, R13, 0x1, -R19 ;  /* 0x000000010d0da824 */ /* 0x000fe200078e0a13 */
[----:B------:R-:W-:Y:S01]  /*1060*/  ISETP.GT.U32.AND P2, PT, R19, R16, PT ;  /* 0x000000101300720c */ /* 0x000fe20003f44070 */
[----:B------:R-:W-:-:S02]  /*1070*/  IMAD R0, R27, R28, R0 ;  /* 0x0000001c1b007224 */ /* 0x000fc400078e0200 */
[----:B------:R-:W0:Y:S01]  /*1080*/  S2R R28, SR_TID.X ;  /* 0x00000000001c7919 */ /* 0x000e220000002100 */
[----:B------:R-:W-:Y:S02]  /*1090*/  @!P4 IMAD.IADD R12, R12, 0x1, -R19 ;  /* 0x000000010c0cc824 */ /* 0x000fe400078e0a13 */
[----:B------:R-:W-:-:S05]  /*10a0*/  @!P5 IMAD.MOV R11, RZ, RZ, -R11 ;  /* 0x000000ffff0bd224 */ /* 0x000fca00078e0a0b */
[--C-:B------:R-:W-:Y:S01]  /*10b0*/  @!P6 IMAD.IADD R3, R3, 0x1, -R19.reuse ;  /* 0x000000010303e824 */ /* 0x100fe200078e0a13 */
[C---:B------:R-:W-:Y:S01]  /*10c0*/  ISETP.GT.U32.AND P6, PT, R19.reuse, R12, PT ;  /* 0x0000000c1300720c */ /* 0x040fe20003fc4070 */
[----:B------:R-:W-:Y:S01]  /*10d0*/  @!P2 IMAD.IADD R16, R16, 0x1, -R19 ;  /* 0x000000011010a824 */ /* 0x000fe200078e0a13 */
[C---:B------:R-:W-:Y:S02]  /*10e0*/  ISETP.GT.U32.AND P2, PT, R19.reuse, R4, PT ;  /* 0x000000041300720c */ /* 0x040fe40003f44070 */
[C---:B------:R-:W-:Y:S02]  /*10f0*/  ISETP.GT.U32.AND P5, PT, R19.reuse, R3, PT ;  /* 0x000000031300720c */ /* 0x040fe40003fa4070 */
[----:B------:R-:W-:-:S07]  /*1100*/  ISETP.GT.U32.AND P4, PT, R19, R13, PT ;  /* 0x0000000d1300720c */ /* 0x000fce0003f84070 */
[--C-:B------:R-:W-:Y:S01]  /*1110*/  @!P6 IMAD.IADD R12, R12, 0x1, -R19.reuse ;  /* 0x000000010c0ce824 */ /* 0x100fe200078e0a13 */
[----:B0-----:R-:W-:Y:S01]  /*1120*/  LOP3.LUT R26, R28, 0x7, RZ, 0xc0, !PT ;  /* 0x000000071c1a7812 */ /* 0x001fe200078ec0ff */
[--C-:B------:R-:W-:Y:S01]  /*1130*/  @!P2 IMAD.IADD R4, R4, 0x1, -R19.reuse ;  /* 0x000000010404a824 */ /* 0x100fe200078e0a13 */
[----:B------:R-:W-:Y:S01]  /*1140*/  ISETP.GT.U32.AND P6, PT, R19, R6, PT ;  /* 0x000000061300720c */ /* 0x000fe20003fc4070 */
[--C-:B------:R-:W-:Y:S01]  /*1150*/  @!P5 IMAD.IADD R3, R3, 0x1, -R19.reuse ;  /* 0x000000010303d824 */ /* 0x100fe200078e0a13 */
[----:B------:R-:W-:Y:S01]  /*1160*/  ISETP.GE.AND P5, PT, R25, RZ, PT ;  /* 0x000000ff1900720c */ /* 0x000fe20003fa6270 */
[----:B------:R-:W-:Y:S01]  /*1170*/  IMAD.SHL.U32 R25, R28, 0x2, RZ ;  /* 0x000000021c197824 */ /* 0x000fe200078e00ff */
[----:B------:R-:W-:Y:S01]  /*1180*/  ISETP.GT.U32.AND P2, PT, R27, R0, PT ;  /* 0x000000001b00720c */ /* 0x000fe20003f44070 */
[----:B------:R-:W-:Y:S02]  /*1190*/  IMAD R27, R26, 0x110, RZ ;  /* 0x000001101a1b7824 */ /* 0x000fe400078e02ff */
[----:B------:R-:W-:Y:S01]  /*11a0*/  @!P4 IMAD.IADD R13, R13, 0x1, -R19 ;  /* 0x000000010d0dc824 */ /* 0x000fe200078e0a13 */
[----:B------:R-:W-:-:S02]  /*11b0*/  ISETP.GT.U32.AND P4, PT, R19, R8, PT ;  /* 0x000000081300720c */ /* 0x000fc40003f84070 */
[----:B------:R-:W-:-:S03]  /*11c0*/  LOP3.LUT R27, R27, 0x30, R25, 0x78, !PT ;  /* 0x000000301b1b7812 */ /* 0x000fc600078e7819 */
[----:B------:R-:W-:Y:S01]  /*11d0*/  @!P6 IMAD.IADD R6, R6, 0x1, -R19 ;  /* 0x000000010606e824 */ /* 0x000fe200078e0a13 */
[----:B------:R-:W-:Y:S01]  /*11e0*/  ISETP.GE.AND P6, PT, R29, RZ, PT ;  /* 0x000000ff1d00720c */ /* 0x000fe20003fc6270 */
[----:B------:R0:W-:Y:S01]  /*11f0*/  STL [R1+0x13c], R27 ;  /* 0x00013c1b01007387 */ /* 0x0001e20000100800 */
[----:B------:R-:W-:Y:S01]  /*1200*/  @!P0 IMAD.MOV R22, RZ, RZ, -R22 ;  /* 0x000000ffff168224 */ /* 0x000fe200078e0a16 */
[----:B------:R-:W-:-:S04]  /*1210*/  ISETP.GT.U32.AND P0, PT, R19, R4, PT ;  /* 0x000000041300720c */ /* 0x000fc80003f04070 */
[----:B------:R-:W-:Y:S01]  /*1220*/  @!P4 IMAD.IADD R8, R8, 0x1, -R19 ;  /* 0x000000010808c824 */ /* 0x000fe200078e0a13 */
[----:B0-----:R-:W-:Y:S02]  /*1230*/  IABS R27, c[0x0][0x178] ;  /* 0x00005e00001b7a13 */ /* 0x001fe40000000000 */
[----:B------:R-:W-:-:S03]  /*1240*/  ISETP.GE.AND P4, PT, R23, RZ, PT ;  /* 0x000000ff1700720c */ /* 0x000fc60003f86270 */
[----:B------:R-:W-:Y:S01]  /*1250*/  @!P2 IMAD.IADD R0, R0, 0x1, -R27 ;  /* 0x000000010000a824 */ /* 0x000fe200078e0a1b */
[----:B------:R-:W-:Y:S01]  /*1260*/  ISETP.GT.U32.AND P2, PT, R19, R2, PT ;  /* 0x000000021300720c */ /* 0x000fe20003f44070 */
[----:B------:R-:W-:Y:S01]  /*1270*/  @!P5 IMAD.MOV R15, RZ, RZ, -R15 ;  /* 0x000000ffff0fd224 */ /* 0x000fe200078e0a0f */
[----:B------:R-:W-:Y:S01]  /*1280*/  LOP3.LUT R23, R25, 0x10, RZ, 0xc0, !PT ;  /* 0x0000001019177812 */ /* 0x000fe200078ec0ff */
[----:B------:R-:W-:Y:S01]  /*1290*/  @!P6 IMAD.MOV R13, RZ, RZ, -R13 ;  /* 0x000000ffff0de224 */ /* 0x000fe200078e0a0d */
[----:B------:R-:W-:Y:S01]  /*12a0*/  ISETP.GT.U32.AND P5, PT, R27, R0, PT ;  /* 0x000000001b00720c */ /* 0x000fe20003fa4070 */
[----:B------:R-:W-:Y:S01]  /*12b0*/  IMAD R26, R26, 0x210, RZ ;  /* 0x000002101a1a7824 */ /* 0x000fe200078e02ff */
[----:B------:R-:W-:Y:S01]  /*12c0*/  LOP3.LUT R23, R23, 0xe0, R28, 0xf8, !PT ;  /* 0x000000e017177812 */ /* 0x000fe200078ef81c */
[----:B------:R-:W-:Y:S01]  /*12d0*/  @!P3 IMAD.MOV R16, RZ, RZ, -R16 ;  /* 0x000000ffff10b224 */ /* 0x000fe200078e0a10 */
[C---:B------:R-:W-:Y:S01]  /*12e0*/  ISETP.GT.U32.AND P3, PT, R19.reuse, R8, PT ;  /* 0x000000081300720c */ /* 0x040fe20003f64070 */
[----:B------:R-:W-:Y:S01]  /*12f0*/  @!P4 IMAD.MOV R14, RZ, RZ, -R14 ;  /* 0x000000ffff0ec224 */ /* 0x000fe200078e0a0e */
[----:B------:R-:W-:Y:S01]  /*1300*/  ISETP.GT.U32.AND P4, PT, R19, R6, PT ;  /* 0x000000061300720c */ /* 0x000fe20003f84070 */
[--C-:B------:R-:W-:Y:S01]  /*1310*/  @!P0 IMAD.IADD R4, R4, 0x1, -R19.reuse ;  /* 0x0000000104048824 */ /* 0x100fe200078e0a13 */
[----:B------:R-:W-:Y:S01]  /*1320*/  LOP3.LUT R23, R26, R23, RZ, 0x3c, !PT ;  /* 0x000000171a177212 */ /* 0x000fe200078e3cff */
[----:B------:R-:W-:Y:S01]  /*1330*/  @!P2 IMAD.IADD R2, R2, 0x1, -R19 ;  /* 0x000000010202a824 */ /* 0x000fe200078e0a13 */
[----:B------:R-:W-:-:S02]  /*1340*/  ISETP.GE.AND P2, PT, R21, RZ, PT ;  /* 0x000000ff1500720c */ /* 0x000fc40003f46270 */
[----:B------:R-:W-:Y:S01]  /*1350*/  ISETP.GE.AND P0, PT, R20, RZ, PT ;  /* 0x000000ff1400720c */ /* 0x000fe20003f06270 */
[----:B------:R-:W-:Y:S01]  /*1360*/  @!P5 IMAD.IADD R0, R0, 0x1, -R27 ;  /* 0x000000010000d824 */ /* 0x000fe200078e0a1b */
[----:B------:R-:W-:-:S03]  /*1370*/  ISETP.NE.AND P5, PT, RZ, c[0x0][0x17c], PT ;  /* 0x00005f00ff007a0c */ /* 0x000fc60003fa5270 */
[----:B------:R-:W-:Y:S01]  /*1380*/  @!P3 IMAD.IADD R8, R8, 0x1, -R19 ;  /* 0x000000010808b824 */ /* 0x000fe200078e0a13 */
[----:B------:R-:W-:Y:S01]  /*1390*/  ISETP.GE.AND P3, PT, R17, RZ, PT ;  /* 0x000000ff1100720c */ /* 0x000fe20003f66270 */
[----:B------:R-:W-:Y:S02]  /*13a0*/  IMAD.MOV.U32 R17, RZ, RZ, R3 ;  /* 0x000000ffff117224 */ /* 0x000fe400078e0003 */
[----:B------:R-:W-:Y:S01]  /*13b0*/  @!P4 IMAD.IADD R6, R6, 0x1, -R19 ;  /* 0x000000010606c824 */ /* 0x000fe200078e0a13 */
[----:B------:R-:W-:Y:S01]  /*13c0*/  ISETP.GE.AND P4, PT, R18, RZ, PT ;  /* 0x000000ff1200720c */ /* 0x000fe20003f86270 */
[----:B------:R-:W-:Y:S02]  /*13d0*/  @!P2 IMAD.MOV R4, RZ, RZ, -R4 ;  /* 0x000000ffff04a224 */ /* 0x000fe400078e0a04 */
[----:B------:R-:W-:Y:S01]  /*13e0*/  @!P0 IMAD.MOV R17, RZ, RZ, -R17 ;  /* 0x000000ffff118224 */ /* 0x000fe200078e0a11 */
[----:B--2---:R-:W-:Y:S01]  /*13f0*/  ISETP.GE.AND P6, PT, R24, RZ, PT ;  /* 0x000000ff1800720c */ /* 0x004fe20003fc6270 */
[----:B------:R-:W-:-:S05]  /*1400*/  IMAD.SHL.U32 R24, R28, 0x100, RZ ;  /* 0x000001001c187824 */ /* 0x000fca00078e00ff */
[----:B------:R-:W-:Y:S02]  /*1410*/  LOP3.LUT R24, R24, 0x1000, RZ, 0xc0, !PT ;  /* 0x0000100018187812 */ /* 0x000fe400078ec0ff */
[----:B------:R-:W-:-:S03]  /*1420*/  LOP3.LUT R28, R28, 0x7f, RZ, 0xc0, !PT ;  /* 0x0000007f1c1c7812 */ /* 0x000fc600078ec0ff */
[----:B------:R-:W-:Y:S01]  /*1430*/  IMAD.IADD R29, R24, 0x1, R23 ;  /* 0x00000001181d7824 */ /* 0x000fe200078e0217 */
[----:B------:R-:W-:Y:S01]  /*1440*/  LOP3.LUT R23, RZ, c[0x0][0x17c], RZ, 0x33, !PT ;  /* 0x00005f00ff177a12 */ /* 0x000fe200078e33ff */
[----:B------:R-:W-:Y:S02]  /*1450*/  @!P6 IMAD.MOV R12, RZ, RZ, -R12 ;  /* 0x000000ffff0ce224 */ /* 0x000fe400078e0a0c */
[----:B------:R-:W-:Y:S01]  /*1460*/  IMAD R24, R28, c[0x0][0x18c], RZ ;  /* 0x000063001c187a24 */ /* 0x000fe200078e02ff */
[C---:B------:R-:W-:Y:S02]  /*1470*/  SEL R7, R23.reuse, R7, !P5 ;  /* 0x0000000717077207 */ /* 0x040fe40006800000 */
[C---:B------:R-:W-:Y:S02]  /*1480*/  SEL R15, R23.reuse, R15, !P5 ;  /* 0x0000000f170f7207 */ /* 0x040fe40006800000 */
[----:B------:R-:W-:Y:S01]  /*1490*/  SEL R18, R23, R12, !P5 ;  /* 0x0000000c17127207 */ /* 0x000fe20006800000 */
[----:B------:R-:W-:Y:S01]  /*14a0*/  IMAD R12, R7, c[0x0][0x190], RZ ;  /* 0x00006400070c7a24 */ /* 0x000fe200078e02ff */
[----:B------:R-:W-:-:S02]  /*14b0*/  LEA R3, P0, R24, c[0x0][0x168], 0x1 ;  /* 0x00005a0018037a11 */ /* 0x000fc400078008ff */
[----:B------:R-:W-:Y:S01]  /*14c0*/  SEL R19, R23, R4, !P5 ;  /* 0x0000000417137207 */ /* 0x000fe20006800000 */
[----:B------:R-:W-:Y:S01]  /*14d0*/  IMAD R4, R15, c[0x0][0x190], RZ ;  /* 0x000064000f047a24 */ /* 0x000fe200078e02ff */
[----:B------:R-:W-:Y:S01]  /*14e0*/  LEA R15, P2, R12, R3, 0x1 ;  /* 0x000000030c0f7211 */ /* 0x000fe200078408ff */
[----:B------:R-:W-:Y:S04]  /*14f0*/  STL [R1+0x70c], R29 ;  /* 0x00070c1d01007387 */ /* 0x000fe80000100800 */
[----:B------:R0:W-:Y:S04]  /*1500*/  STL [R1+0x658], R15 ;  /* 0x0006580f01007387 */ /* 0x0001e80000100800 */
[----:B------:R-:W2:Y:S01]  /*1510*/  LDL R28, [R1+0x6fc] ;  /* 0x0006fc00011c7983 */ /* 0x000ea20000100800 */
[----:B------:R-:W-:Y:S01]  /*1520*/  @!P3 IMAD.MOV R8, RZ, RZ, -R8 ;  /* 0x000000ffff08b224 */ /* 0x000fe200078e0a08 */
[----:B------:R-:W-:-:S02]  /*1530*/  SEL R9, R23, R9, !P5 ;  /* 0x0000000917097207 */ /* 0x000fc40006800000 */
[C---:B------:R-:W-:Y:S01]  /*1540*/  SEL R5, R23.reuse, R5, !P5 ;  /* 0x0000000517057207 */ /* 0x040fe20006800000 */
[----:B------:R-:W-:Y:S01]  /*1550*/  @!P4 IMAD.MOV R6, RZ, RZ, -R6 ;  /* 0x000000ffff06c224 */ /* 0x000fe200078e0a06 */
[C---:B------:R-:W-:Y:S01]  /*1560*/  SEL R11, R23.reuse, R11, !P5 ;  /* 0x0000000b170b7207 */ /* 0x040fe20006800000 */
[----:B------:R-:W-:Y:S01]  /*1570*/  @!P1 IMAD.MOV R2, RZ, RZ, -R2 ;  /* 0x000000ffff029224 */ /* 0x000fe200078e0a02 */
[----:B------:R-:W-:Y:S01]  /*1580*/  SEL R10, R23, R10, !P5 ;  /* 0x0000000a170a7207 */ /* 0x000fe20006800000 */
[----:B------:R-:W-:Y:S01]  /*1590*/  IMAD R9, R9, c[0x0][0x190], RZ ;  /* 0x0000640009097a24 */ /* 0x000fe200078e02ff */
[----:B------:R-:W-:Y:S01]  /*15a0*/  SEL R20, R23, R8, !P5 ;  /* 0x0000000817147207 */ /* 0x000fe20006800000 */
[----:B------:R-:W-:Y:S01]  /*15b0*/  IMAD R8, R5, c[0x0][0x190], RZ ;  /* 0x0000640005087a24 */ /* 0x000fe200078e02ff */
[C---:B------:R-:W-:Y:S02]  /*15c0*/  SEL R22, R23.reuse, R22, !P5 ;  /* 0x0000001617167207 */ /* 0x040fe40006800000 */
[----:B------:R-:W-:-:S02]  /*15d0*/  SEL R16, R23, R16, !P5 ;  /* 0x0000001017107207 */ /* 0x000fc40006800000 */
[C---:B------:R-:W-:Y:S02]  /*15e0*/  SEL R14, R23.reuse, R14, !P5 ;  /* 0x0000000e170e7207 */ /* 0x040fe40006800000 */
[C---:B------:R-:W-:Y:S02]  /*15f0*/  SEL R13, R23.reuse, R13, !P5 ;  /* 0x0000000d170d7207 */ /* 0x040fe40006800000 */
[C---:B------:R-:W-:Y:S02]  /*1600*/  SEL R17, R23.reuse, R17, !P5 ;  /* 0x0000001117117207 */ /* 0x040fe40006800000 */
[----:B------:R-:W-:Y:S01]  /*1610*/  SEL R21, R23, R6, !P5 ;  /* 0x0000000617157207 */ /* 0x000fe20006800000 */
[----:B------:R-:W-:Y:S01]  /*1620*/  IMAD R6, R11, c[0x0][0x190], RZ ;  /* 0x000064000b067a24 */ /* 0x000fe200078e02ff */
[----:B------:R-:W-:Y:S01]  /*1630*/  SEL R23, R23, R2, !P5 ;  /* 0x0000000217177207 */ /* 0x000fe20006800000 */
[----:B------:R-:W-:Y:S01]  /*1640*/  IMAD R7, R10, c[0x0][0x190], RZ ;  /* 0x000064000a077a24 */ /* 0x000fe200078e02ff */
[----:B------:R-:W-:-:S02]  /*1650*/  LEA.HI.X.SX32 R2, R24, c[0x0][0x16c], 0x1, P0 ;  /* 0x00005b0018027a11 */ /* 0x000fc400000f0eff */
[-C--:B------:R-:W-:Y:S01]  /*1660*/  LEA R11, P1, R9, R3.reuse, 0x1 ;  /* 0x00000003090b7211 */ /* 0x080fe200078208ff */
[----:B------:R-:W-:Y:S01]  /*1670*/  IMAD R5, R22, c[0x0][0x190], RZ ;  /* 0x0000640016057a24 */ /* 0x000fe200078e02ff */
[-C--:B------:R-:W-:Y:S02]  /*1680*/  LEA R10, P0, R8, R3.reuse, 0x1 ;  /* 0x00000003080a7211 */ /* 0x080fe400078008ff */
[----:B0-----:R-:W-:Y:S01]  /*1690*/  LEA R15, P4, R7, R3, 0x1 ;  /* 0x00000003070f7211 */ /* 0x001fe200078808ff */
[----:B------:R0:W-:Y:S01]  /*16a0*/  STL [R1+0x660], R11 ;  /* 0x0006600b01007387 */ /* 0x0001e20000100800 */
[----:B------:R-:W-:-:S03]  /*16b0*/  IMAD R16, R16, c[0x0][0x190], RZ ;  /* 0x0000640010107a24 */ /* 0x000fc600078e02ff */
[----:B------:R1:W-:Y:S01]  /*16c0*/  STL [R1+0x668], R10 ;  /* 0x0006680a01007387 */ /* 0x0003e20000100800 */
[----:B0-----:R-:W-:-:S03]  /*16d0*/  LEA R11, P6, R6, R3, 0x1 ;  /* 0x00000003060b7211 */ /* 0x001fc600078c08ff */
[----:B------:R0:W-:Y:S01]  /*16e0*/  STL [R1+0x670], R15 ;  /* 0x0006700f01007387 */ /* 0x0001e20000100800 */
[----:B-1----:R-:W-:-:S03]  /*16f0*/  LEA R10, P5, R5, R3, 0x1 ;  /* 0x00000003050a7211 */ /* 0x002fc600078a08ff */
[----:B------:R1:W-:Y:S01]  /*1700*/  STL [R1+0x678], R11 ;  /* 0x0006780b01007387 */ /* 0x0003e20000100800 */
[----:B------:R-:W-:Y:S01]  /*1710*/  IMAD R14, R14, c[0x0][0x190], RZ ;  /* 0x000064000e0e7a24 */ /* 0x000fe200078e02ff */
[-C--:B------:R-:W-:Y:S02]  /*1720*/  LEA.HI.X.SX32 R9, R9, R2.reuse, 0x1, P1 ;  /* 0x0000000209097211 */ /* 0x080fe400008f0eff */
[----:B------:R3:W-:Y:S01]  /*1730*/  STL [R1+0x680], R10 ;  /* 0x0006800a01007387 */ /* 0x0007e20000100800 */
[----:B0-----:R-:W-:Y:S01]  /*1740*/  LEA R15, P3, R4, R3, 0x1 ;  /* 0x00000003040f7211 */ /* 0x001fe200078608ff */
[----:B------:R-:W-:Y:S01]  /*1750*/  IMAD R13, R13, c[0x0][0x190], RZ ;  /* 0x000064000d0d7a24 */ /* 0x000fe200078e02ff */
[----:B-1----:R-:W-:-:S03]  /*1760*/  LEA.HI.X.SX32 R11, R12, R2, 0x1, P2 ;  /* 0x000000020c0b7211 */ /* 0x002fc600010f0eff */
[----:B------:R-:W-:Y:S01]  /*1770*/  STL [R1+0x688], R15 ;  /* 0x0006880f01007387 */ /* 0x000fe20000100800 */
[----:B---3--:R-:W-:Y:S01]  /*1780*/  LEA R10, P2, R16, R3, 0x1 ;  /* 0x00000003100a7211 */ /* 0x008fe200078408ff */
[----:B------:R-:W-:Y:S02]  /*1790*/  IMAD R18, R18, c[0x0][0x190], RZ ;  /* 0x0000640012127a24 */ /* 0x000fe400078e02ff */
[----:B------:R0:W-:Y:S04]  /*17a0*/  STL [R1+0x25c], R11 ;  /* 0x00025c0b01007387 */ /* 0x0001e80000100800 */
[----:B------:R1:W-:Y:S01]  /*17b0*/  STL [R1+0x690], R10 ;  /* 0x0006900a01007387 */ /* 0x0003e20000100800 */
[----:B------:R-:W-:-:S03]  /*17c0*/  IMAD R17, R17, c[0x0][0x190], RZ ;  /* 0x0000640011117a24 */ /* 0x000fc600078e02ff */
[----:B------:R3:W-:Y:S01]  /*17d0*/  STL [R1+0x65c], R9 ;  /* 0x00065c0901007387 */ /* 0x0007e20000100800 */
[-C--:B0-----:R-:W-:Y:S02]  /*17e0*/  LEA R11, P1, R14, R3.reuse, 0x1 ;  /* 0x000000030e0b7211 */ /* 0x081fe400078208ff */
[-C--:B-1----:R-:W-:Y:S02]  /*17f0*/  LEA.HI.X.SX32 R10, R8, R2.reuse, 0x1, P0 ;  /* 0x00000002080a7211 */ /* 0x082fe400000f0eff */
[-C--:B------:R-:W-:Y:S02]  /*1800*/  LEA.HI.X.SX32 R8, R7, R2.reuse, 0x1, P4 ;  /* 0x0000000207087211 */ /* 0x080fe400020f0eff */
[-C--:B---3--:R-:W-:Y:S01]  /*1810*/  LEA R9, P0, R13, R3.reuse, 0x1 ;  /* 0x000000030d097211 */ /* 0x088fe200078008ff */
[----:B------:R-:W-:Y:S01]  /*1820*/  STL [R1+0x698], R11 ;  /* 0x0006980b01007387 */ /* 0x000fe20000100800 */
[----:B------:R-:W-:Y:S01]  /*1830*/  LEA R7, P4, R18, R3, 0x1 ;  /* 0x0000000312077211 */ /* 0x000fe200078808ff */
[----:B------:R-:W-:Y:S01]  /*1840*/  IMAD R19, R19, c[0x0][0x190], RZ ;  /* 0x0000640013137a24 */ /* 0x000fe200078e02ff */
[----:B------:R-:W-:Y:S01]  /*1850*/  LEA.HI.X.SX32 R6, R6, R2, 0x1, P6 ;  /* 0x0000000206067211 */ /* 0x000fe200030f0eff */
[----:B------:R-:W-:Y:S01]  /*1860*/  STL [R1+0x664], R10 ;  /* 0x0006640a01007387 */ /* 0x000fe20000100800 */
[----:B------:R-:W-:-:S03]  /*1870*/  IMAD R20, R20, c[0x0][0x190], RZ ;  /* 0x0000640014147a24 */ /* 0x000fc600078e02ff */
[----:B------:R-:W-:Y:S04]  /*1880*/  STL [R1+0x6a0], R9 ;  /* 0x0006a00901007387 */ /* 0x000fe80000100800 */
[----:B------:R0:W-:Y:S04]  /*1890*/  STL [R1+0x66c], R8 ;  /* 0x00066c0801007387 */ /* 0x0001e80000100800 */
[----:B------:R1:W-:Y:S01]  /*18a0*/  STL [R1+0x6a8], R7 ;  /* 0x0006a80701007387 */ /* 0x0003e20000100800 */
[----:B------:R-:W-:-:S03]  /*18b0*/  IMAD R21, R21, c[0x0][0x190], RZ ;  /* 0x0000640015157a24 */ /* 0x000fc600078e02ff */
[----:B------:R3:W-:Y:S01]  /*18c0*/  STL [R1+0x674], R6 ;  /* 0x0006740601007387 */ /* 0x0007e20000100800 */
[-C--:B0-----:R-:W-:Y:S02]  /*18d0*/  LEA R8, P6, R17, R3.reuse, 0x1 ;  /* 0x0000000311087211 */ /* 0x081fe400078c08ff */
[-C--:B-1----:R-:W-:Y:S02]  /*18e0*/  LEA.HI.X.SX32 R7, R5, R2.reuse, 0x1, P5 ;  /* 0x0000000205077211 */ /* 0x082fe400028f0eff */
[----:B------:R-:W-:Y:S02]  /*18f0*/  LEA.HI.X.SX32 R5, R4, R2, 0x1, P3 ;  /* 0x0000000204057211 */ /* 0x000fe400018f0eff */
[-C--:B---3--:R-:W-:Y:S01]  /*1900*/  LEA R6, P5, R19, R3.reuse, 0x1 ;  /* 0x0000000313067211 */ /* 0x088fe200078a08ff */
[----:B------:R-:W-:Y:S01]  /*1910*/  STL [R1+0x6b0], R8 ;  /* 0x0006b00801007387 */ /* 0x000fe20000100800 */
[----:B------:R-:W-:Y:S01]  /*1920*/  LEA R4, P3, R20, R3, 0x1 ;  /* 0x0000000314047211 */ /* 0x000fe200078608ff */
[----:B------:R-:W-:-:S02]  /*1930*/  IMAD R23, R23, c[0x0][0x190], RZ ;  /* 0x0000640017177a24 */ /* 0x000fc400078e02ff */
[----:B------:R-:W-:Y:S04]  /*1940*/  STL [R1+0x67c], R7 ;  /* 0x00067c0701007387 */ /* 0x000fe80000100800 */
[----:B------:R0:W-:Y:S04]  /*1950*/  STL [R1+0x6bc], R6 ;  /* 0x0006bc0601007387 */ /* 0x0001e80000100800 */
[----:B------:R1:W-:Y:S04]  /*1960*/  STL [R1+0x684], R5 ;  /* 0x0006840501007387 */ /* 0x0003e80000100800 */
[----:B------:R3:W-:Y:S01]  /*1970*/  STL [R1+0x6c4], R4 ;  /* 0x0006c40401007387 */ /* 0x0007e20000100800 */
[----:B0-----:R-:W-:-:S02]  /*1980*/  LEA.HI.X.SX32 R6, R16, R2, 0x1, P2 ;  /* 0x0000000210067211 */ /* 0x001fc400010f0eff */
[----:B-1----:R-:W-:-:S03]  /*1990*/  LEA R5, P2, R21, R3, 0x1 ;  /* 0x0000000315057211 */ /* 0x002fc600078408ff */
[----:B------:R-:W-:Y:S01]  /*19a0*/  STL [R1+0x68c], R6 ;  /* 0x00068c0601007387 */ /* 0x000fe20000100800 */
[-C--:B---3--:R-:W-:Y:S02]  /*19b0*/  LEA.HI.X.SX32 R4, R14, R2.reuse, 0x1, P1 ;  /* 0x000000020e047211 */ /* 0x088fe400008f0eff */
[----:B------:R-:W-:Y:S01]  /*19c0*/  LEA R3, P1, R23, R3, 0x1 ;  /* 0x0000000317037211 */ /* 0x000fe200078208ff */
[----:B------:R0:W-:Y:S04]  /*19d0*/  STL [R1+0x6d0], R5 ;  /* 0x0006d00501007387 */ /* 0x0001e80000100800 */
[----:B------:R1:W-:Y:S04]  /*19e0*/  STL [R1+0x694], R4 ;  /* 0x0006940401007387 */ /* 0x0003e80000100800 */
[----:B------:R3:W-:Y:S01]  /*19f0*/  STL [R1+0x6cc], R3 ;  /* 0x0006cc0301007387 */ /* 0x0007e20000100800 */
[----:B0-----:R-:W-:-:S02]  /*1a00*/  LEA.HI.X.SX32 R5, R13, R2, 0x1, P0 ;  /* 0x000000020d057211 */ /* 0x001fc400000f0eff */
[----:B-1----:R-:W-:-:S03]  /*1a10*/  LEA.HI.X.SX32 R4, R18, R2, 0x1, P4 ;  /* 0x0000000212047211 */ /* 0x002fc600020f0eff */
[----:B------:R0:W-:Y:S01]  /*1a20*/  STL [R1+0x69c], R5 ;  /* 0x00069c0501007387 */ /* 0x0001e20000100800 */
[----:B---3--:R-:W-:-:S03]  /*1a30*/  LEA.HI.X.SX32 R3, R17, R2, 0x1, P6 ;  /* 0x0000000211037211 */ /* 0x008fc600030f0eff */
[----:B------:R1:W-:Y:S04]  /*1a40*/  STL [R1+0x6a4], R4 ;  /* 0x0006a40401007387 */ /* 0x0003e80000100800 */
[----:B------:R3:W-:Y:S01]  /*1a50*/  STL [R1+0x6ac], R3 ;  /* 0x0006ac0301007387 */ /* 0x0007e20000100800 */
[-C--:B0-----:R-:W-:Y:S02]  /*1a60*/  LEA.HI.X.SX32 R5, R19, R2.reuse, 0x1, P5 ;  /* 0x0000000213057211 */ /* 0x081fe400028f0eff */
[----:B-1----:R-:W-:-:S03]  /*1a70*/  LEA.HI.X.SX32 R4, R20, R2, 0x1, P3 ;  /* 0x0000000214047211 */ /* 0x002fc600018f0eff */
[----:B------:R-:W-:Y:S01]  /*1a80*/  STL [R1+0x6b8], R5 ;  /* 0x0006b80501007387 */ /* 0x000fe20000100800 */
[-C--:B---3--:R-:W-:Y:S02]  /*1a90*/  LEA.HI.X.SX32 R3, R21, R2.reuse, 0x1, P2 ;  /* 0x0000000215037211 */ /* 0x088fe400010f0eff */
[----:B------:R-:W-:Y:S01]  /*1aa0*/  LEA.HI.X.SX32 R2, R23, R2, 0x1, P1 ;  /* 0x0000000217027211 */ /* 0x000fe200008f0eff */
[----:B------:R-:W-:Y:S04]  /*1ab0*/  STL [R1+0x6c0], R4 ;  /* 0x0006c00401007387 */ /* 0x000fe80000100800 */
[----:B------:R0:W-:Y:S04]  /*1ac0*/  STL [R1+0x6c8], R3 ;  /* 0x0006c80301007387 */ /* 0x0001e80000100800 */
[----:B------:R1:W-:Y:S04]  /*1ad0*/  STL [R1+0x6b4], R2 ;  /* 0x0006b40201007387 */ /* 0x0003e80000100800 */
[----:B------:R-:W-:Y:S04]  /*1ae0*/  STL [R1+0x258], RZ ;  /* 0x000258ff01007387 */ /* 0x000fe80000100800 */
        /* <DEDUP_REMOVED lines=18> */
[----:B------:R-:W-:Y:S01]  /*1c10*/  STL [R1+0x58], RZ ;  /* 0x000058ff01007387 */ /* 0x000fe20000100800 */
[----:B--2---:R-:W-:-:S03]  /*1c20*/  ISETP.GE.AND P1, PT, R28, RZ, PT ;  /* 0x000000ff1c00720c */ /* 0x004fc60003f26270 */
[----:B------:R-:W2:Y:S01]  /*1c30*/  LDL.LU R28, [R1+0x4] ;  /* 0x00000400011c7983 */ /* 0x000ea20000300800 */
[----:B------:R-:W-:Y:S01]  /*1c40*/  ISETP.NE.AND P0, PT, RZ, c[0x0][0x178], PT ;  /* 0x00005e00ff007a0c */ /* 0x000fe20003f05270 */
[----:B0-----:R-:W-:-:S08]  /*1c50*/  IMAD.MOV.U32 R3, RZ, RZ, c[0x0][0x188] ;  /* 0x00006200ff037624 */ /* 0x001fd000078e00ff */
[----:B------:R-:W-:-:S04]  /*1c60*/  @!P1 IMAD.MOV R0, RZ, RZ, -R0 ;  /* 0x000000ffff009224 */ /* 0x000fc800078e0a00 */
[----:B------:R-:W-:Y:S01]  /*1c70*/  @!P0 LOP3.LUT R0, RZ, c[0x0][0x178], RZ, 0x33, !PT ;  /* 0x00005e00ff008a12 */ /* 0x000fe200078e33ff */
[----:B------:R-:W-:-:S04]  /*1c80*/  IMAD.SHL.U32 R4, R3, 0x80, RZ ;  /* 0x0000008003047824 */ /* 0x000fc800078e00ff */
[----:B-1----:R-:W-:Y:S02]  /*1c90*/  IMAD R2, R0, c[0x0][0x184], RZ ;  /* 0x0000610000027a24 */ /* 0x002fe400078e02ff */
[C---:B------:R-:W-:Y:S01]  /*1ca0*/  IMAD R6, R3.reuse, 0xfe, RZ ;  /* 0x000000fe03067824 */ /* 0x040fe200078e02ff */
[----:B------:R-:W-:Y:S01]  /*1cb0*/  SHF.R.S32.HI R0, RZ, 0x1f, R4 ;  /* 0x0000001fff007819 */ /* 0x000fe20000011404 */
[C---:B------:R-:W-:Y:S01]  /*1cc0*/  IMAD R8, R3.reuse, 0xfa, RZ ;  /* 0x000000fa03087824 */ /* 0x040fe200078e02ff */
[----:B------:R-:W-:Y:S01]  /*1cd0*/  LEA R29, P0, R2, c[0x0][0x160], 0x1 ;  /* 0x00005800021d7a11 */ /* 0x000fe200078008ff */
[C---:B------:R-:W-:Y:S01]  /*1ce0*/  IMAD R10, R3.reuse, 0xf6, RZ ;  /* 0x000000f6030a7824 */ /* 0x040fe200078e02ff */
[----:B------:R-:W-:Y:S02]  /*1cf0*/  SHF.L.U64.HI R0, R4, 0x1, R0 ;  /* 0x0000000104007819 */ /* 0x000fe40000010200 */
[-C--:B------:R-:W-:Y:S01]  /*1d00*/  IADD3 R6, P2, R6, R29.reuse, RZ ;  /* 0x0000001d06067210 */ /* 0x080fe20007f5e0ff */
[C---:B------:R-:W-:Y:S01]  /*1d10*/  IMAD R12, R3.reuse, 0xf2, RZ ;  /* 0x000000f2030c7824 */ /* 0x040fe200078e02ff */
[----:B------:R-:W-:Y:S01]  /*1d20*/  IADD3 R4, P4, R8, R29, RZ ;  /* 0x0000001d08047210 */ /* 0x000fe20007f9e0ff */
[----:B------:R-:W-:-:S02]  /*1d30*/  IMAD R14, R3, 0xee, RZ ;  /* 0x000000ee030e7824 */ /* 0x000fc400078e02ff */
[C---:B------:R-:W-:Y:S02]  /*1d40*/  IMAD R16, R3.reuse, 0xea, RZ ;  /* 0x000000ea03107824 */ /* 0x040fe400078e02ff */
[C---:B------:R-:W-:Y:S02]  /*1d50*/  IMAD R18, R3.reuse, 0xe6, RZ ;  /* 0x000000e603127824 */ /* 0x040fe400078e02ff */
[C---:B------:R-:W-:Y:S02]  /*1d60*/  IMAD R20, R3.reuse, 0x7f, RZ ;  /* 0x0000007f03147824 */ /* 0x040fe400078e02ff */
[C---:B------:R-:W-:Y:S02]  /*1d70*/  IMAD R22, R3.reuse, 0xe2, RZ ;  /* 0x000000e203167824 */ /* 0x040fe400078e02ff */
[C---:B------:R-:W-:Y:S02]  /*1d80*/  IMAD R24, R3.reuse, 0x7d, RZ ;  /* 0x0000007d03187824 */ /* 0x040fe400078e02ff */
[----:B------:R-:W-:-:S02]  /*1d90*/  IMAD R26, R3, 0xde, RZ ;  /* 0x000000de031a7824 */ /* 0x000fc400078e02ff */
[C---:B------:R-:W-:Y:S02]  /*1da0*/  IMAD R5, R3.reuse, 0x7e, RZ ;  /* 0x0000007e03057824 */ /* 0x040fe400078e02ff */
[C---:B------:R-:W-:Y:S02]  /*1db0*/  IMAD R7, R3.reuse, 0x7a, RZ ;  /* 0x0000007a03077824 */ /* 0x040fe400078e02ff */
[C---:B------:R-:W-:Y:S02]  /*1dc0*/  IMAD R9, R3.reuse, 0x76, RZ ;  /* 0x0000007603097824 */ /* 0x040fe400078e02ff */
[C---:B------:R-:W-:Y:S02]  /*1dd0*/  IMAD R11, R3.reuse, 0x72, RZ ;  /* 0x00000072030b7824 */ /* 0x040fe400078e02ff */
[----:B------:R-:W-:Y:S01]  /*1de0*/  IMAD R13, R3, 0x6e, RZ ;  /* 0x0000006e030d7824 */ /* 0x000fe200078e02ff */
[----:B--2---:R-:W-:-:S05]  /*1df0*/  SHF.R.S32.HI R28, RZ, 0x7, R28 ;  /* 0x00000007ff1c7819 */ /* 0x004fca000001141c */
[----:B------:R0:W-:Y:S04]  /*1e00*/  STL [R1+0x6d8], R28 ;  /* 0x0006d81c01007387 */ /* 0x0001e80000100800 */
[----:B------:R-:W-:Y:S01]  /*1e10*/  STL [R1+0x138], R29 ;  /* 0x0001381d01007387 */ /* 0x000fe20000100800 */
[----:B0-----:R-:W-:-:S03]  /*1e20*/  LEA.HI.X.SX32 R28, R2, c[0x0][0x164], 0x1, P0 ;  /* 0x00005900021c7a11 */ /* 0x001fc600000f0eff */
[----:B------:R0:W-:Y:S01]  /*1e30*/  STL [R1+0x264], R6 ;  /* 0x0002640601007387 */ /* 0x0001e20000100800 */
[----:B------:R-:W-:-:S03]  /*1e40*/  IADD3 R2, P5, R10, R29, RZ ;  /* 0x0000001d0a027210 */ /* 0x000fc60007fbe0ff */
[----:B------:R-:W-:Y:S04]  /*1e50*/  STL [R1+0x134], R28 ;  /* 0x0001341c01007387 */ /* 0x000fe80000100800 */
[----:B------:R1:W-:Y:S01]  /*1e60*/  STL [R1+0x274], R4 ;  /* 0x0002740401007387 */ /* 0x0003e20000100800 */
[----:B0-----:R-:W-:-:S03]  /*1e70*/  IADD3 R6, P3, R16, R29, RZ ;  /* 0x0000001d10067210 */ /* 0x001fc60007f7e0ff */
[----:B------:R0:W-:Y:S01]  /*1e80*/  STL [R1+0x284], R2 ;  /* 0x0002840201007387 */ /* 0x0001e20000100800 */
[-C--:B-1----:R-:W-:Y:S02]  /*1e90*/  IADD3 R4, P6, R12, R29.reuse, RZ ;  /* 0x0000001d0c047210 */ /* 0x082fe40007fde0ff */
[----:B0-----:R-:W-:-:S03]  /*1ea0*/  IADD3 R2, P0, R14, R29, RZ ;  /* 0x0000001d0e027210 */ /* 0x001fc60007f1e0ff */
[----:B------:R0:W-:Y:S04]  /*1eb0*/  STL [R1+0x294], R4 ;  /* 0x0002940401007387 */ /* 0x0001e80000100800 */
[----:B------:R1:W-:Y:S01]  /*1ec0*/  STL [R1+0x2a4], R2 ;  /* 0x0002a40201007387 */ /* 0x0003e20000100800 */
[----:B0-----:R-:W-:-:S03]  /*1ed0*/  IADD3 R4, P1, R18, R29, RZ ;  /* 0x0000001d12047210 */ /* 0x001fc60007f3e0ff */
[----:B------:R0:W-:Y:S01]  /*1ee0*/  STL [R1+0x2b4], R6 ;  /* 0x0002b40601007387 */ /* 0x0001e20000100800 */
[----:B-1----:R-:W-:-:S03]  /*1ef0*/  LEA.HI.X.SX32 R2, R20, R28, 0x1, P2 ;  /* 0x0000001c14027211 */ /* 0x002fc600010f0eff */
[----:B------:R1:W-:Y:S01]  /*1f00*/  STL [R1+0x2c4], R4 ;  /* 0x0002c40401007387 */ /* 0x0003e20000100800 */
[----:B0-----:R-:W-:-:S03]  /*1f10*/  IADD3 R6, P2, R22, R29, RZ ;  /* 0x0000001d16067210 */ /* 0x001fc60007f5e0ff */
[----:B------:R0:W-:Y:S01]  /*1f20*/  STL [R1+0x260], R2 ;  /* 0x0002600201007387 */ /* 0x0001e20000100800 */
[----:B-1----:R-:W-:-:S03]  /*1f30*/  LEA.HI.X.SX32 R4, R24, R28, 0x1, P4 ;  /* 0x0000001c18047211 */ /* 0x002fc600020f0eff */
[----:B------:R1:W-:Y:S01]  /*1f40*/  STL [R1+0x2d4], R6 ;  /* 0x0002d40601007387 */ /* 0x0003e20000100800 */
[----:B------:R-:W-:-:S03]  /*1f50*/  IADD3 R8, P4, R26, R29, RZ ;  /* 0x0000001d1a087210 */ /* 0x000fc60007f9e0ff */
[----:B------:R2:W-:Y:S01]  /*1f60*/  STL [R1+0x270], R4 ;  /* 0x0002700401007387 */ /* 0x0005e20000100800 */
[C---:B0-----:R-:W-:Y:S02]  /*1f70*/  IMAD R2, R3.reuse, 0x7b, RZ ;  /* 0x0000007b03027824 */ /* 0x041fe400078e02ff */
[C---:B-1----:R-:W-:Y:S01]  /*1f80*/  IMAD R6, R3.reuse, 0xda, RZ ;  /* 0x000000da03067824 */ /* 0x042fe200078e02ff */
[----:B------:R0:W-:Y:S01]  /*1f90*/  STL [R1+0x2e4], R8 ;  /* 0x0002e40801007387 */ /* 0x0001e20000100800 */
[C---:B--2---:R-:W-:Y:S01]  /*1fa0*/  IMAD R4, R3.reuse, 0x79, RZ ;  /* 0x0000007903047824 */ /* 0x044fe200078e02ff */
[-C--:B------:R-:W-:Y:S01]  /*1fb0*/  LEA.HI.X.SX32 R10, R2, R28.reuse, 0x1, P5 ;  /* 0x0000001c020a7211 */ /* 0x080fe200028f0eff */
[C---:B------:R-:W-:Y:S01]  /*1fc0*/  IMAD R2, R3.reuse, 0xd6, RZ ;  /* 0x000000d603027824 */ /* 0x040fe200078e02ff */
[----:B0-----:R-:W-:Y:S02]  /*1fd0*/  IADD3 R8, P5, R6, R29, RZ ;  /* 0x0000001d06087210 */ /* 0x001fe40007fbe0ff */
[----:B------:R-:W-:Y:S01]  /*1fe0*/  LEA.HI.X.SX32 R6, R4, R28, 0x1, P6 ;  /* 0x0000001c04067211 */ /* 0x000fe200030f0eff */
[----:B------:R-:W-:Y:S01]  /*1ff0*/  STL [R1+0x280], R10 ;  /* 0x0002800a01007387 */ /* 0x000fe20000100800 */
[----:B------:R-:W-:-:S03]  /*2000*/  IMAD R4, R3, 0x77, RZ ;  /* 0x0000007703047824 */ /* 0x000fc600078e02ff */
[----:B------:R0:W-:Y:S04]  /*2010*/  STL [R1+0x2f4], R8 ;  /* 0x0002f40801007387 */ /* 0x0001e80000100800 */
[----:B------:R1:W-:Y:S01]  /*2020*/  STL [R1+0x290], R6 ;  /* 0x0002900601007387 */ /* 0x0003e20000100800 */
[----:B0-----:R-:W-:Y:S01]  /*2030*/  IADD3 R8, P6, R2, R29, RZ ;  /* 0x0000001d02087210 */ /* 0x001fe20007fde0ff */
[C---:B------:R-:W-:Y:S02]  /*2040*/  IMAD R2, R3.reuse, 0x75, RZ ;  /* 0x0000007503027824 */ /* 0x040fe400078e02ff */
[C---:B-1----:R-:W-:Y:S02]  /*2050*/  IMAD R6, R3.reuse, 0xd2, RZ ;  /* 0x000000d203067824 */ /* 0x042fe400078e02ff */
[----:B------:R0:W-:Y:S01]  /*2060*/  STL [R1+0x304], R8 ;  /* 0x0003040801007387 */ /* 0x0001e20000100800 */
[----:B------:R-:W-:Y:S01]  /*2070*/  LEA.HI.X.SX32 R10, R4, R28, 0x1, P0 ;  /* 0x0000001c040a7211 */ /* 0x000fe200000f0eff */
[----:B------:R-:W-:-:S04]  /*2080*/  IMAD R4, R3, 0xce, RZ ;  /* 0x000000ce03047824 */ /* 0x000fc800078e02ff */
[----:B------:R1:W-:Y:S01]  /*2090*/  STL [R1+0x2a0], R10 ;  /* 0x0002a00a01007387 */ /* 0x0003e20000100800 */
[----:B0-----:R-:W-:Y:S02]  /*20a0*/  IADD3 R8, P0, R6, R29, RZ ;  /* 0x0000001d06087210 */ /* 0x001fe40007f1e0ff */
[-C--:B------:R-:W-:Y:S01]  /*20b0*/  LEA.HI.X.SX32 R6, R2, R28.reuse, 0x1, P3 ;  /* 0x0000001c02067211 */ /* 0x080fe200018f0eff */
[----:B------:R-:W-:Y:S02]  /*20c0*/  IMAD R2, R3, 0x73, RZ ;  /* 0x0000007303027824 */ /* 0x000fe400078e02ff */
[----:B------:R0:W-:Y:S04]  /*20d0*/  STL [R1+0x314], R8 ;  /* 0x0003140801007387 */ /* 0x0001e80000100800 */
[----:B------:R2:W-:Y:S01]  /*20e0*/  STL [R1+0x2b0], R6 ;  /* 0x0002b00601007387 */ /* 0x0005e20000100800 */
[----:B-1----:R-:W-:-:S02]  /*20f0*/  LEA.HI.X.SX32 R10, R2, R28, 0x1, P1 ;  /* 0x0000001c020a7211 */ /* 0x002fc400008f0eff */
[----:B0-----:R-:W-:Y:S01]  /*2100*/  IADD3 R8, P3, R4, R29, RZ ;  /* 0x0000001d04087210 */ /* 0x001fe20007f7e0ff */
[C---:B------:R-:W-:Y:S02]  /*2110*/  IMAD R4, R3.reuse, 0x71, RZ ;  /* 0x0000007103047824 */ /* 0x040fe400078e02ff */
[C---:B--2---:R-:W-:Y:S02]  /*2120*/  IMAD R6, R3.reuse, 0xca, RZ ;  /* 0x000000ca03067824 */ /* 0x044fe400078e02ff */
[----:B------:R0:W-:Y:S01]  /*2130*/  STL [R1+0x324], R8 ;  /* 0x0003240801007387 */ /* 0x0001e20000100800 */
[----:B------:R-:W-:-:S03]  /*2140*/  IMAD R2, R3, 0xc6, RZ ;  /* 0x000000c603027824 */ /* 0x000fc600078e02ff */
        /* <DEDUP_REMOVED lines=127> */
[-C--:B0-----:R-:W-:Y:S01]  /*2940*/  IADD3 R8, P1, R2, R29.reuse, RZ ;  /* 0x0000001d02087210 */ /* 0x081fe20007f3e0ff */
[C---:B------:R-:W-:Y:S02]  /*2950*/  IMAD R2, R3.reuse, 0x45, RZ ;  /* 0x0000004503027824 */ /* 0x040fe400078e02ff */
[C---:B--2---:R-:W-:Y:S02]  /*2960*/  IMAD R6, R3.reuse, 0xe4, RZ ;  /* 0x000000e403067824 */ /* 0x044fe400078e02ff */
[----:B------:R0:W-:Y:S01]  /*2970*/  STL [R1+0x2ac], R8 ;  /* 0x0002ac0801007387 */ /* 0x0001e20000100800 */
[C---:B------:R-:W-:Y:S01]  /*2980*/  IMAD R4, R3.reuse, 0xdc, RZ ;  /* 0x000000dc03047824 */ /* 0x040fe200078e02ff */
[----:B------:R-:W-:Y:S02]  /*2990*/  LEA.HI.X.SX32 R2, R2, R28, 0x1, P4 ;  /* 0x0000001c02027211 */ /* 0x000fe400020f0eff */
[----:B------:R1:W-:Y:S01]  /*29a0*/  STL [R1+0x420], R10 ;  /* 0x0004200a01007387 */ /* 0x0003e20000100800 */
[----:B0-----:R-:W-:Y:S01]  /*29b0*/  IADD3 R8, P2, R6, R29, RZ ;  /* 0x0000001d06087210 */ /* 0x001fe20007f5e0ff */
[----:B------:R-:W-:-:S04]  /*29c0*/  IMAD R6, R3, 0x43, RZ ;  /* 0x0000004303067824 */ /* 0x000fc800078e02ff */
[----:B------:R0:W-:Y:S01]  /*29d0*/  STL [R1+0x2cc], R8 ;  /* 0x0002cc0801007387 */ /* 0x0001e20000100800 */
[----:B------:R-:W-:-:S03]  /*29e0*/  LEA.HI.X.SX32 R6, R6, R28, 0x1, P5 ;  /* 0x0000001c06067211 */ /* 0x000fc600028f0eff */
[----:B------:R2:W-:Y:S01]  /*29f0*/  STL [R1+0x430], R2 ;  /* 0x0004300201007387 */ /* 0x0005e20000100800 */
[-C--:B-1----:R-:W-:Y:S02]  /*2a00*/  IADD3 R10, P5, R5, R29.reuse, RZ ;  /* 0x0000001d050a7210 */ /* 0x082fe40007fbe0ff */
[----:B0-----:R-:W-:Y:S01]  /*2a10*/  IADD3 R8, P4, R4, R29, RZ ;  /* 0x0000001d04087210 */ /* 0x001fe20007f9e0ff */
[C---:B------:R-:W-:Y:S02]  /*2a20*/  IMAD R4, R3.reuse, 0xd4, RZ ;  /* 0x000000d403047824 */ /* 0x040fe400078e02ff */
[----:B--2---:R-:W-:Y:S02]  /*2a30*/  IMAD R2, R3, 0x41, RZ ;  /* 0x0000004103027824 */ /* 0x004fe400078e02ff */
[----:B------:R0:W-:Y:S01]  /*2a40*/  STL [R1+0x2ec], R8 ;  /* 0x0002ec0801007387 */ /* 0x0001e20000100800 */
[----:B------:R-:W-:-:S03]  /*2a50*/  LEA.HI.X.SX32 R5, R5, R28, 0x1, P0 ;  /* 0x0000001c05057211 */ /* 0x000fc600000f0eff */
[----:B------:R1:W-:Y:S01]  /*2a60*/  STL [R1+0x440], R6 ;  /* 0x0004400601007387 */ /* 0x0003e20000100800 */
[----:B0-----:R-:W-:Y:S01]  /*2a70*/  LEA.HI.X.SX32 R8, R2, R28, 0x1, P6 ;  /* 0x0000001c02087211 */ /* 0x001fe200030f0eff */
[C---:B------:R-:W-:Y:S01]  /*2a80*/  IMAD R2, R3.reuse, 0x3f, RZ ;  /* 0x0000003f03027824 */ /* 0x040fe200078e02ff */
[-C--:B-1----:R-:W-:Y:S01]  /*2a90*/  IADD3 R6, P6, R4, R29.reuse, RZ ;  /* 0x0000001d04067210 */ /* 0x082fe20007fde0ff */
[----:B------:R-:W-:Y:S01]  /*2aa0*/  IMAD R4, R3, 0xcc, RZ ;  /* 0x000000cc03047824 */ /* 0x000fe200078e02ff */
[----:B------:R-:W-:Y:S04]  /*2ab0*/  STL [R1+0x464], R10 ;  /* 0x0004640a01007387 */ /* 0x000fe80000100800 */
[----:B------:R0:W-:Y:S04]  /*2ac0*/  STL [R1+0x450], R8 ;  /* 0x0004500801007387 */ /* 0x0001e80000100800 */
[----:B------:R1:W-:Y:S04]  /*2ad0*/  STL [R1+0x30c], R6 ;  /* 0x00030c0601007387 */ /* 0x0003e80000100800 */
[----:B------:R2:W-:Y:S01]  /*2ae0*/  STL [R1+0x268], R5 ;  /* 0x0002680501007387 */ /* 0x0005e20000100800 */
[----:B0-----:R-:W-:-:S02]  /*2af0*/  IADD3 R8, P0, R7, R29, RZ ;  /* 0x0000001d07087210 */ /* 0x001fc40007f1e0ff */
[----:B-1----:R-:W-:-:S03]  /*2b00*/  LEA.HI.X.SX32 R6, R2, R28, 0x1, P5 ;  /* 0x0000001c02067211 */ /* 0x002fc600028f0eff */
[----:B------:R-:W-:Y:S01]  /*2b10*/  STL [R1+0x474], R8 ;  /* 0x0004740801007387 */ /* 0x000fe20000100800 */
[----:B--2---:R-:W-:-:S03]  /*2b20*/  IADD3 R5, P5, R4, R29, RZ ;  /* 0x0000001d04057210 */ /* 0x004fc60007fbe0ff */
[----:B------:R-:W-:Y:S01]  /*2b30*/  STL [R1+0x460], R6 ;  /* 0x0004600601007387 */ /* 0x000fe20000100800 */
[----:B------:R-:W-:-:S03]  /*2b40*/  IMAD R2, R3, 0x3d, RZ ;  /* 0x0000003d03027824 */ /* 0x000fc600078e02ff */
[----:B------:R0:W-:Y:S01]  /*2b50*/  STL [R1+0x32c], R5 ;  /* 0x00032c0501007387 */ /* 0x0001e20000100800 */
[----:B------:R-:W-:Y:S01]  /*2b60*/  IMAD R4, R3, 0xc4, RZ ;  /* 0x000000c403047824 */ /* 0x000fe200078e02ff */
[-C--:B0-----:R-:W-:Y:S02]  /*2b70*/  LEA.HI.X.SX32 R5, R7, R28.reuse, 0x1, P3 ;  /* 0x0000001c07057211 */ /* 0x081fe400018f0eff */
[----:B------:R-:W-:Y:S02]  /*2b80*/  IADD3 R7, P3, R9, R29, RZ ;  /* 0x0000001d09077210 */ /* 0x000fe40007f7e0ff */
[----:B------:R-:W-:Y:S01]  /*2b90*/  LEA.HI.X.SX32 R6, R2, R28, 0x1, P0 ;  /* 0x0000001c02067211 */ /* 0x000fe200000f0eff */
[----:B------:R0:W-:Y:S01]  /*2ba0*/  STL [R1+0x288], R5 ;  /* 0x0002880501007387 */ /* 0x0001e20000100800 */
[----:B------:R-:W-:-:S03]  /*2bb0*/  IMAD R2, R3, 0x3b, RZ ;  /* 0x0000003b03027824 */ /* 0x000fc600078e02ff */
[----:B------:R-:W-:Y:S01]  /*2bc0*/  STL [R1+0x484], R7 ;  /* 0x0004840701007387 */ /* 0x000fe20000100800 */
[----:B0-----:R-:W-:-:S03]  /*2bd0*/  IADD3 R5, P0, R4, R29, RZ ;  /* 0x0000001d04057210 */ /* 0x001fc60007f1e0ff */
[----:B------:R-:W-:Y:S01]  /*2be0*/  STL [R1+0x470], R6 ;  /* 0x0004700601007387 */ /* 0x000fe20000100800 */
[----:B------:R-:W-:-:S03]  /*2bf0*/  IMAD R4, R3, 0xbc, RZ ;  /* 0x000000bc03047824 */ /* 0x000fc600078e02ff */
[----:B------:R0:W-:Y:S02]  /*2c00*/  STL [R1+0x34c], R5 ;  /* 0x00034c0501007387 */ /* 0x0001e40000100800 */
        /* <DEDUP_REMOVED lines=64> */
[C---:B------:R-:W-:Y:S02]  /*3010*/  IMAD R4, R3.reuse, 0x8c, RZ ;  /* 0x0000008c03047824 */ /* 0x040fe400078e02ff */
[----:B------:R-:W-:Y:S01]  /*3020*/  IMAD R25, R3, 0x56, RZ ;  /* 0x0000005603197824 */ /* 0x000fe200078e02ff */
[-C--:B0-----:R-:W-:Y:S02]  /*3030*/  LEA.HI.X.SX32 R5, R21, R28.reuse, 0x1, P3 ;  /* 0x0000001c15057211 */ /* 0x081fe400018f0eff */
[----:B------:R-:W-:Y:S02]  /*3040*/  IADD3 R7, P3, R23, R29, RZ ;  /* 0x0000001d17077210 */ /* 0x000fe40007f7e0ff */
[----:B------:R-:W-:Y:S01]  /*3050*/  LEA.HI.X.SX32 R6, R2, R28, 0x1, P0 ;  /* 0x0000001c02067211 */ /* 0x000fe200000f0eff */
[----:B------:R0:W-:Y:S01]  /*3060*/  STL [R1+0x368], R5 ;  /* 0x0003680501007387 */ /* 0x0001e20000100800 */
[----:B------:R-:W-:-:S03]  /*3070*/  IMAD R2, R3, 0x2d, RZ ;  /* 0x0000002d03027824 */ /* 0x000fc600078e02ff */
[----:B------:R1:W-:Y:S01]  /*3080*/  STL [R1+0x4f4], R7 ;  /* 0x0004f40701007387 */ /* 0x0003e20000100800 */
[----:B0-----:R-:W-:Y:S01]  /*3090*/  IADD3 R5, P0, R4, R29, RZ ;  /* 0x0000001d04057210 */ /* 0x001fe20007f1e0ff */
[----:B------:R-:W-:Y:S02]  /*30a0*/  IMAD R4, R3, 0x84, RZ ;  /* 0x0000008403047824 */ /* 0x000fe400078e02ff */
[----:B------:R0:W-:Y:S01]  /*30b0*/  STL [R1+0x4e0], R6 ;  /* 0x0004e00601007387 */ /* 0x0001e20000100800 */
[----:B-1----:R-:W-:-:S03]  /*30c0*/  LEA.HI.X.SX32 R7, R23, R28, 0x1, P1 ;  /* 0x0000001c17077211 */ /* 0x002fc600008f0eff */
[----:B------:R1:W-:Y:S01]  /*30d0*/  STL [R1+0x42c], R5 ;  /* 0x00042c0501007387 */ /* 0x0003e20000100800 */
[----:B------:R-:W-:Y:S01]  /*30e0*/  IMAD R27, R3, 0x52, RZ ;  /* 0x00000052031b7824 */ /* 0x000fe200078e02ff */
[CC--:B0-----:R-:W-:Y:S02]  /*30f0*/  IADD3 R6, P1, R25.reuse, R29.reuse, RZ ;  /* 0x0000001d19067210 */ /* 0x0c1fe40007f3e0ff */
[----:B------:R-:W-:Y:S01]  /*3100*/  STL [R1+0x388], R7 ;  /* 0x0003880701007387 */ /* 0x000fe20000100800 */
[-C--:B-1----:R-:W-:Y:S02]  /*3110*/  LEA.HI.X.SX32 R5, R2, R28.reuse, 0x1, P3 ;  /* 0x0000001c02057211 */ /* 0x082fe400018f0eff */
[----:B------:R-:W-:Y:S01]  /*3120*/  IADD3 R2, P3, R4, R29, RZ ;  /* 0x0000001d04027210 */ /* 0x000fe20007f7e0ff */
[----:B------:R0:W-:Y:S01]  /*3130*/  STL [R1+0x504], R6 ;  /* 0x0005040601007387 */ /* 0x0001e20000100800 */
[----:B------:R-:W-:-:S03]  /*3140*/  LEA.HI.X.SX32 R4, R25, R28, 0x1, P2 ;  /* 0x0000001c19047211 */ /* 0x000fc600010f0eff */
[----:B------:R1:W-:Y:S04]  /*3150*/  STL [R1+0x4f0], R5 ;  /* 0x0004f00501007387 */ /* 0x0003e80000100800 */
[----:B------:R2:W-:Y:S01]  /*3160*/  STL [R1+0x44c], R2 ;  /* 0x00044c0201007387 */ /* 0x0005e20000100800 */
[----:B0-----:R-:W-:Y:S01]  /*3170*/  IMAD R6, R3, 0x2b, RZ ;  /* 0x0000002b03067824 */ /* 0x001fe200078e02ff */
[----:B-1----:R-:W-:Y:S02]  /*3180*/  IADD3 R5, P2, R27, R29, RZ ;  /* 0x0000001d1b057210 */ /* 0x002fe40007f5e0ff */
[----:B------:R0:W-:Y:S01]  /*3190*/  STL [R1+0x3a8], R4 ;  /* 0x0003a80401007387 */ /* 0x0001e20000100800 */
[----:B--2---:R-:W-:Y:S01]  /*31a0*/  IMAD R2, R3, 0xf8, RZ ;  /* 0x000000f803027824 */ /* 0x004fe200078e02ff */
[----:B------:R-:W-:-:S02]  /*31b0*/  LEA.HI.X.SX32 R6, R6, R28, 0x1, P1 ;  /* 0x0000001c06067211 */ /* 0x000fc400008f0eff */
[----:B------:R1:W-:Y:S01]  /*31c0*/  STL [R1+0x514], R5 ;  /* 0x0005140501007387 */ /* 0x0003e20000100800 */
[----:B0-----:R-:W-:-:S03]  /*31d0*/  IMAD R4, R3, 0x4e, RZ ;  /* 0x0000004e03047824 */ /* 0x001fc600078e02ff */
[----:B------:R0:W-:Y:S01]  /*31e0*/  STL [R1+0x500], R6 ;  /* 0x0005000601007387 */ /* 0x0001e20000100800 */
[----:B-1----:R-:W-:Y:S01]  /*31f0*/  IADD3 R5, P1, R2, R29, RZ ;  /* 0x0000001d02057210 */ /* 0x002fe20007f3e0ff */
[----:B------:R-:W-:Y:S01]  /*3200*/  IMAD R8, R3, 0x29, RZ ;  /* 0x0000002903087824 */ /* 0x000fe200078e02ff */
[----:B------:R-:W-:-:S03]  /*3210*/  LEA.HI.X.SX32 R2, R27, R28, 0x1, P4 ;  /* 0x0000001c1b027211 */ /* 0x000fc600020f0eff */
[----:B------:R1:W-:Y:S01]  /*3220*/  STL [R1+0x27c], R5 ;  /* 0x00027c0501007387 */ /* 0x0003e20000100800 */
[----:B0-----:R-:W-:Y:S01]  /*3230*/  IMAD R6, R3, 0xe8, RZ ;  /* 0x000000e803067824 */ /* 0x001fe200078e02ff */
[----:B------:R-:W-:Y:S02]  /*3240*/  LEA.HI.X.SX32 R7, R8, R28, 0x1, P2 ;  /* 0x0000001c08077211 */ /* 0x000fe400010f0eff */
[----:B------:R0:W-:Y:S01]  /*3250*/  STL [R1+0x3c8], R2 ;  /* 0x0003c80201007387 */ /* 0x0001e20000100800 */
[----:B-1----:R-:W-:-:S05]  /*3260*/  IADD3 R5, P4, R4, R29, RZ ;  /* 0x0000001d04057210 */ /* 0x002fca0007f9e0ff */
[----:B------:R1:W-:Y:S01]  /*3270*/  STL [R1+0x524], R5 ;  /* 0x0005240501007387 */ /* 0x0003e20000100800 */
[C---:B0-----:R-:W-:Y:S01]  /*3280*/  IMAD R2, R3.reuse, 0x4a, RZ ;  /* 0x0000004a03027824 */ /* 0x041fe200078e02ff */
[----:B------:R-:W-:Y:S01]  /*3290*/  LEA.HI.X.SX32 R4, R4, R28, 0x1, P6 ;  /* 0x0000001c04047211 */ /* 0x000fe200030f0eff */
[C---:B------:R-:W-:Y:S01]  /*32a0*/  IMAD R8, R3.reuse, 0x27, RZ ;  /* 0x0000002703087824 */ /* 0x040fe200078e02ff */
[----:B------:R0:W-:Y:S01]  /*32b0*/  STL [R1+0x510], R7 ;  /* 0x0005100701007387 */ /* 0x0001e20000100800 */
[----:B-1----:R-:W-:Y:S01]  /*32c0*/  IADD3 R5, P2, R6, R29, RZ ;  /* 0x0000001d06057210 */ /* 0x002fe20007f5e0ff */
[----:B------:R-:W-:-:S04]  /*32d0*/  IMAD R6, R3, 0xd8, RZ ;  /* 0x000000d803067824 */ /* 0x000fc800078e02ff */
[----:B------:R1:W-:Y:S01]  /*32e0*/  STL [R1+0x2bc], R5 ;  /* 0x0002bc0501007387 */ /* 0x0003e20000100800 */
[----:B0-----:R-:W-:Y:S02]  /*32f0*/  LEA.HI.X.SX32 R7, R8, R28, 0x1, P4 ;  /* 0x0000001c08077211 */ /* 0x001fe400020f0eff */
[-C--:B------:R-:W-:Y:S01]  /*3300*/  IADD3 R6, P4, R6, R29.reuse, RZ ;  /* 0x0000001d06067210 */ /* 0x080fe20007f9e0ff */
[----:B------:R0:W-:Y:S01]  /*3310*/  STL [R1+0x3e8], R4 ;  /* 0x0003e80401007387 */ /* 0x0001e20000100800 */
[----:B-1----:R-:W-:-:S05]  /*3320*/  IADD3 R5, P6, R2, R29, RZ ;  /* 0x0000001d02057210 */ /* 0x002fca0007fde0ff */
[----:B------:R1:W-:Y:S01]  /*3330*/  STL [R1+0x534], R5 ;  /* 0x0005340501007387 */ /* 0x0003e20000100800 */
[----:B0-----:R-:W-:-:S03]  /*3340*/  IMAD R4, R3, 0x46, RZ ;  /* 0x0000004603047824 */ /* 0x001fc600078e02ff */
[----:B------:R0:W-:Y:S01]  /*3350*/  STL [R1+0x520], R7 ;  /* 0x0005200701007387 */ /* 0x0001e20000100800 */
[----:B-1----:R-:W-:-:S03]  /*3360*/  LEA.HI.X.SX32 R5, R2, R28, 0x1, P5 ;  /* 0x0000001c02057211 */ /* 0x002fc600028f0eff */
[----:B------:R-:W-:Y:S01]  /*3370*/  STL [R1+0x2fc], R6 ;  /* 0x0002fc0601007387 */ /* 0x000fe20000100800 */
[----:B------:R-:W-:-:S03]  /*3380*/  IMAD R8, R3, 0x25, RZ ;  /* 0x0000002503087824 */ /* 0x000fc600078e02ff */
[----:B------:R1:W-:Y:S01]  /*3390*/  STL [R1+0x408], R5 ;  /* 0x0004080501007387 */ /* 0x0003e20000100800 */
[C---:B------:R-:W-:Y:S01]  /*33a0*/  IMAD R2, R3.reuse, 0xc8, RZ ;  /* 0x000000c803027824 */ /* 0x040fe200078e02ff */
[----:B0-----:R-:W-:Y:S02]  /*33b0*/  LEA.HI.X.SX32 R7, R8, R28, 0x1, P6 ;  /* 0x0000001c08077211 */ /* 0x001fe400030f0eff */
[----:B-1----:R-:W-:Y:S01]  /*33c0*/  IADD3 R5, P5, R4, R29, RZ ;  /* 0x0000001d04057210 */ /* 0x002fe20007fbe0ff */
[----:B------:R-:W-:-:S04]  /*33d0*/  IMAD R6, R3, 0x42, RZ ;  /* 0x0000004203067824 */ /* 0x000fc800078e02ff */
[----:B------:R0:W-:Y:S04]  /*33e0*/  STL [R1+0x544], R5 ;  /* 0x0005440501007387 */ /* 0x0001e80000100800 */
[----:B------:R1:W-:Y:S01]  /*33f0*/  STL [R1+0x530], R7 ;  /* 0x0005300701007387 */ /* 0x0003e20000100800 */
[----:B0-----:R-:W-:Y:S01]  /*3400*/  IADD3 R5, P6, R2, R29, RZ ;  /* 0x0000001d02057210 */ /* 0x001fe20007fde0ff */
[----:B------:R-:W-:Y:S01]  /*3410*/  IMAD R2, R3, 0x23, RZ ;  /* 0x0000002303027824 */ /* 0x000fe200078e02ff */
[----:B-1----:R-:W-:-:S03]  /*3420*/  LEA.HI.X.SX32 R7, R4, R28, 0x1, P0 ;  /* 0x0000001c04077211 */ /* 0x002fc600000f0eff */
[----:B------:R0:W-:Y:S01]  /*3430*/  STL [R1+0x33c], R5 ;  /* 0x00033c0501007387 */ /* 0x0001e20000100800 */
[----:B------:R-:W-:-:S03]  /*3440*/  IMAD R4, R3, 0xb8, RZ ;  /* 0x000000b803047824 */ /* 0x000fc600078e02ff */
[----:B------:R1:W-:Y:S01]  /*3450*/  STL [R1+0x428], R7 ;  /* 0x0004280701007387 */ /* 0x0003e20000100800 */
[----:B0-----:R-:W-:Y:S02]  /*3460*/  IADD3 R5, P0, R6, R29, RZ ;  /* 0x0000001d06057210 */ /* 0x001fe40007f1e0ff */
[----:B-1----:R-:W-:-:S03]  /*3470*/  LEA.HI.X.SX32 R7, R2, R28, 0x1, P5 ;  /* 0x0000001c02077211 */ /* 0x002fc600028f0eff */
[----:B------:R0:W-:Y:S01]  /*3480*/  STL [R1+0x554], R5 ;  /* 0x0005540501007387 */ /* 0x0001e20000100800 */
[----:B------:R-:W-:-:S03]  /*3490*/  IMAD R2, R3, 0x7c, RZ ;  /* 0x0000007c03027824 */ /* 0x000fc600078e02ff */
[----:B------:R1:W-:Y:S01]  /*34a0*/  STL [R1+0x540], R7 ;  /* 0x0005400701007387 */ /* 0x0003e20000100800 */
[----:B0-----:R-:W-:Y:S01]  /*34b0*/  IADD3 R5, P5, R4, R29, RZ ;  /* 0x0000001d04057210 */ /* 0x001fe20007fbe0ff */
[----:B------:R-:W-:Y:S01]  /*34c0*/  IMAD R4, R3, 0x21, RZ ;  /* 0x0000002103047824 */ /* 0x000fe200078e02ff */
[----:B-1----:R-:W-:-:S03]  /*34d0*/  LEA.HI.X.SX32 R7, R6, R28, 0x1, P3 ;  /* 0x0000001c06077211 */ /* 0x002fc600018f0eff */
[----:B------:R0:W-:Y:S01]  /*34e0*/  STL [R1+0x37c], R5 ;  /* 0x00037c0501007387 */ /* 0x0001e20000100800 */
[C---:B------:R-:W-:Y:S01]  /*34f0*/  IMAD R8, R3.reuse, 0x3e, RZ ;  /* 0x0000003e03087824 */ /* 0x040fe200078e02ff */
[----:B------:R-:W-:Y:S02]  /*3500*/  LEA.HI.X.SX32 R6, R4, R28, 0x1, P0 ;  /* 0x0000001c04067211 */ /* 0x000fe400000f0eff */
[----:B------:R-:W-:Y:S01]  /*3510*/  STL [R1+0x448], R7 ;  /* 0x0004480701007387 */ /* 0x000fe20000100800 */
[----:B0-----:R-:W-:Y:S01]  /*3520*/  IADD3 R5, P3, R2, R29, RZ ;  /* 0x0000001d02057210 */ /* 0x001fe20007f7e0ff */
[----:B------:R-:W-:-:S04]  /*3530*/  IMAD R4, R3, 0xa8, RZ ;  /* 0x000000a803047824 */ /* 0x000fc800078e02ff */
[----:B------:R0:W-:Y:S04]  /*3540*/  STL [R1+0x46c], R5 ;  /* 0x00046c0501007387 */ /* 0x0001e80000100800 */
[----:B------:R1:W-:Y:S01]  /*3550*/  STL [R1+0x550], R6 ;  /* 0x0005500601007387 */ /* 0x0003e20000100800 */
[----:B0-----:R-:W-:Y:S02]  /*3560*/  IADD3 R5, P0, R8, R29, RZ ;  /* 0x0000001d08057210 */ /* 0x001fe40007f1e0ff */
[----:B-1----:R-:W-:-:S03]  /*3570*/  LEA.HI.X.SX32 R6, R2, R28, 0x1, P1 ;  /* 0x0000001c02067211 */ /* 0x002fc600008f0eff */
[----:B------:R0:W-:Y:S01]  /*3580*/  STL [R1+0x564], R5 ;  /* 0x0005640501007387 */ /* 0x0001e20000100800 */
[C---:B------:R-:W-:Y:S01]  /*3590*/  IMAD R2, R3.reuse, 0x74, RZ ;  /* 0x0000007403027824 */ /* 0x040fe200078e02ff */
[----:B------:R-:W-:Y:S02]  /*35a0*/  LEA.HI.X.SX32 R8, R8, R28, 0x1, P3 ;  /* 0x0000001c08087211 */ /* 0x000fe400018f0eff */
[----:B------:R1:W-:Y:S01]  /*35b0*/  STL [R1+0x278], R6 ;  /* 0x0002780601007387 */ /* 0x0003e20000100800 */
[----:B0-----:R-:W-:Y:S01]  /*35c0*/  IADD3 R5, P1, R4, R29, RZ ;  /* 0x0000001d04057210 */ /* 0x001fe20007f3e0ff */
[----:B------:R-:W-:-:S04]  /*35d0*/  IMAD R4, R3, 0x1f, RZ ;  /* 0x0000001f03047824 */ /* 0x000fc800078e02ff */
[----:B------:R0:W-:Y:S01]  /*35e0*/  STL [R1+0x3bc], R5 ;  /* 0x0003bc0501007387 */ /* 0x0001e20000100800 */
[C---:B-1----:R-:W-:Y:S01]  /*35f0*/  IMAD R6, R3.reuse, 0x3a, RZ ;  /* 0x0000003a03067824 */ /* 0x042fe200078e02ff */
        /* <DEDUP_REMOVED lines=90> */
[-C--:B------:R-:W-:Y:S02]  /*3ba0*/  LEA.HI.X.SX32 R8, R8, R28.reuse, 0x1, P3 ;  /* 0x0000001c08087211 */ /* 0x080fe400018f0eff */
[----:B------:R1:W-:Y:S01]  /*3bb0*/  STL [R1+0x3f8], R6 ;  /* 0x0003f80601007387 */ /* 0x0003e20000100800 */
[----:B0-----:R-:W-:Y:S01]  /*3bc0*/  IADD3 R5, P2, R4, R29, RZ ;  /* 0x0000001d04057210 */ /* 0x001fe20007f5e0ff */
[C---:B------:R-:W-:Y:S02]  /*3bd0*/  IMAD R4, R3.reuse, 0x22, RZ ;  /* 0x0000002203047824 */ /* 0x040fe400078e02ff */
[----:B-1----:R-:W-:Y:S02]  /*3be0*/  IMAD R6, R3, 0x13, RZ ;  /* 0x0000001303067824 */ /* 0x002fe400078e02ff */
[----:B------:R0:W-:Y:S04]  /*3bf0*/  STL [R1+0x41c], R5 ;  /* 0x00041c0501007387 */ /* 0x0001e80000100800 */
[----:B------:R-:W-:Y:S01]  /*3c00*/  STL [R1+0x528], R8 ;  /* 0x0005280801007387 */ /* 0x000fe20000100800 */
[----:B------:R-:W-:-:S02]  /*3c10*/  LEA.HI.X.SX32 R7, R6, R28, 0x1, P0 ;  /* 0x0000001c06077211 */ /* 0x000fc400000f0eff */
        /* <DEDUP_REMOVED lines=8> */
[----:B------:R-:W-:Y:S01]  /*3ca0*/  LEA.HI.X.SX32 R4, R4, R28, 0x1, P3 ;  /* 0x0000001c04047211 */ /* 0x000fe200018f0eff */
[C---:B------:R-:W-:Y:S01]  /*3cb0*/  IMAD R8, R3.reuse, 0x11, RZ ;  /* 0x0000001103087824 */ /* 0x040fe200078e02ff */
[----:B------:R1:W-:Y:S01]  /*3cc0*/  STL [R1+0x438], R7 ;  /* 0x0004380701007387 */ /* 0x0003e20000100800 */
[----:B0-----:R-:W-:Y:S01]  /*3cd0*/  IADD3 R5, P4, R6, R29, RZ ;  /* 0x0000001d06057210 */ /* 0x001fe20007f9e0ff */
[----:B------:R-:W-:-:S04]  /*3ce0*/  IMAD R6, R3, 0x3c, RZ ;  /* 0x0000003c03067824 */ /* 0x000fc800078e02ff */
[----:B------:R0:W-:Y:S01]  /*3cf0*/  STL [R1+0x2dc], R5 ;  /* 0x0002dc0501007387 */ /* 0x0001e20000100800 */
[----:B------:R-:W-:Y:S02]  /*3d00*/  LEA.HI.X.SX32 R8, R8, R28, 0x1, P0 ;  /* 0x0000001c08087211 */ /* 0x000fe400000f0eff */
[-C--:B-1----:R-:W-:Y:S01]  /*3d10*/  IADD3 R7, P0, R6, R29.reuse, RZ ;  /* 0x0000001d06077210 */ /* 0x082fe20007f1e0ff */
[----:B------:R1:W-:Y:S01]  /*3d20*/  STL [R1+0x548], R4 ;  /* 0x0005480401007387 */ /* 0x0003e20000100800 */
[----:B0-----:R-:W-:Y:S01]  /*3d30*/  IADD3 R5, P3, R2, R29, RZ ;  /* 0x0000001d02057210 */ /* 0x001fe20007f7e0ff */
[----:B-1----:R-:W-:-:S04]  /*3d40*/  IMAD R4, R3, 0x1e, RZ ;  /* 0x0000001e03047824 */ /* 0x002fc800078e02ff */
[----:B------:R0:W-:Y:S04]  /*3d50*/  STL [R1+0x47c], R5 ;  /* 0x00047c0501007387 */ /* 0x0001e80000100800 */
[----:B------:R-:W-:Y:S01]  /*3d60*/  STL [R1+0x5d0], R8 ;  /* 0x0005d00801007387 */ /* 0x000fe20000100800 */
[----:B0-----:R-:W-:Y:S01]  /*3d70*/  LEA.HI.X.SX32 R5, R2, R28, 0x1, P6 ;  /* 0x0000001c02057211 */ /* 0x001fe200030f0eff */
[----:B------:R-:W-:Y:S02]  /*3d80*/  IMAD R2, R3, 0xa0, RZ ;  /* 0x000000a003027824 */ /* 0x000fe400078e02ff */
[----:B------:R0:W-:Y:S04]  /*3d90*/  STL [R1+0x56c], R7 ;  /* 0x00056c0701007387 */ /* 0x0001e80000100800 */
[----:B------:R1:W-:Y:S01]  /*3da0*/  STL [R1+0x298], R5 ;  /* 0x0002980501007387 */ /* 0x0003e20000100800 */
[----:B0-----:R-:W-:-:S02]  /*3db0*/  IADD3 R7, P6, R4, R29, RZ ;  /* 0x0000001d04077210 */ /* 0x001fc40007fde0ff */
[-C--:B-1----:R-:W-:Y:S01]  /*3dc0*/  LEA.HI.X.SX32 R5, R6, R28.reuse, 0x1, P3 ;  /* 0x0000001c06057211 */ /* 0x082fe200018f0eff */
[C---:B------:R-:W-:Y:S01]  /*3dd0*/  IMAD R6, R3.reuse, 0x68, RZ ;  /* 0x0000006803067824 */ /* 0x040fe200078e02ff */
[----:B------:R-:W-:Y:S01]  /*3de0*/  IADD3 R2, P3, R2, R29, RZ ;  /* 0x0000001d02027210 */ /* 0x000fe20007f7e0ff */
[----:B------:R-:W-:Y:S01]  /*3df0*/  STL [R1+0x5e4], R7 ;  /* 0x0005e40701007387 */ /* 0x000fe20000100800 */
[-C--:B------:R-:W-:Y:S01]  /*3e00*/  LEA.HI.X.SX32 R4, R4, R28.reuse, 0x1, P0 ;  /* 0x0000001c04047211 */ /* 0x080fe200000f0eff */
[----:B------:R-:W-:Y:S02]  /*3e10*/  IMAD R8, R3, 0xf, RZ ;  /* 0x0000000f03087824 */ /* 0x000fe400078e02ff */
[----:B------:R0:W-:Y:S04]  /*3e20*/  STL [R1+0x478], R5 ;  /* 0x0004780501007387 */ /* 0x0001e80000100800 */
[----:B------:R1:W-:Y:S01]  /*3e30*/  STL [R1+0x3dc], R2 ;  /* 0x0003dc0201007387 */ /* 0x0003e20000100800 */
[----:B------:R-:W-:-:S02]  /*3e40*/  LEA.HI.X.SX32 R8, R8, R28, 0x1, P6 ;  /* 0x0000001c08087211 */ /* 0x000fc400030f0eff */
[----:B0-----:R-:W-:Y:S01]  /*3e50*/  IADD3 R5, P0, R6, R29, RZ ;  /* 0x0000001d06057210 */ /* 0x001fe20007f1e0ff */
[----:B------:R0:W-:Y:S01]  /*3e60*/  STL [R1+0x568], R4 ;  /* 0x0005680401007387 */ /* 0x0001e20000100800 */
[----:B-1----:R-:W-:-:S03]  /*3e70*/  IMAD R2, R3, 0x34, RZ ;  /* 0x0000003403027824 */ /* 0x002fc600078e02ff */
[----:B------:R1:W-:Y:S01]  /*3e80*/  STL [R1+0x4bc], R5 ;  /* 0x0004bc0501007387 */ /* 0x0003e20000100800 */
[----:B------:R-:W-:Y:S01]  /*3e90*/  LEA.HI.X.SX32 R7, R6, R28, 0x1, P5 ;  /* 0x0000001c06077211 */ /* 0x000fe200028f0eff */
[C---:B0-----:R-:W-:Y:S01]  /*3ea0*/  IMAD R4, R3.reuse, 0x1a, RZ ;  /* 0x0000001a03047824 */ /* 0x041fe200078e02ff */
[----:B-1----:R-:W-:Y:S01]  /*3eb0*/  IADD3 R5, P6, R2, R29, RZ ;  /* 0x0000001d02057210 */ /* 0x002fe20007fde0ff */
[----:B------:R-:W-:Y:S01]  /*3ec0*/  STL [R1+0x5e0], R8 ;  /* 0x0005e00801007387 */ /* 0x000fe20000100800 */
[----:B------:R-:W-:-:S03]  /*3ed0*/  IMAD R6, R3, 0xc0, RZ ;  /* 0x000000c003067824 */ /* 0x000fc600078e02ff */
        /* <DEDUP_REMOVED lines=16> */
[----:B------:R0:W-:Y:S01]  /*3fe0*/  STL [R1+0x4fc], R5 ;  /* 0x0004fc0501007387 */ /* 0x0001e20000100800 */
[----:B------:R-:W-:-:S03]  /*3ff0*/  LEA.HI.X.SX32 R2, R2, R28, 0x1, P1 ;  /* 0x0000001c02027211 */ /* 0x000fc600008f0eff */
[----:B------:R1:W-:Y:S01]  /*4000*/  STL [R1+0x5f0], R6 ;  /* 0x0005f00601007387 */ /* 0x0003e20000100800 */
[----:B0-----:R-:W-:-:S05]  /*4010*/  IADD3 R5, P5, R4, R29, RZ ;  /* 0x0000001d04057210 */ /* 0x001fca0007fbe0ff */
[----:B------:R0:W-:Y:S01]  /*4020*/  STL [R1+0x5ac], R5 ;  /* 0x0005ac0501007387 */ /* 0x0001e20000100800 */
[----:B-1----:R-:W-:Y:S01]  /*4030*/  IMAD R6, R3, 0x48, RZ ;  /* 0x0000004803067824 */ /* 0x002fe200078e02ff */
[----:B------:R-:W-:Y:S02]  /*4040*/  LEA.HI.X.SX32 R4, R4, R28, 0x1, P6 ;  /* 0x0000001c04047211 */ /* 0x000fe400030f0eff */
[----:B------:R1:W-:Y:S01]  /*4050*/  STL [R1+0x398], R2 ;  /* 0x0003980201007387 */ /* 0x0003e20000100800 */
[----:B0-----:R-:W-:-:S05]  /*4060*/  IADD3 R5, P1, R8, R29, RZ ;  /* 0x0000001d08057210 */ /* 0x001fca0007f3e0ff */
[----:B------:R0:W-:Y:S01]  /*4070*/  STL [R1+0x604], R5 ;  /* 0x0006040501007387 */ /* 0x0001e20000100800 */
[C---:B-1----:R-:W-:Y:S01]  /*4080*/  IMAD R2, R3.reuse, 0x24, RZ ;  /* 0x0000002403027824 */ /* 0x042fe200078e02ff */
[----:B------:R-:W-:Y:S02]  /*4090*/  LEA.HI.X.SX32 R7, R8, R28, 0x1, P5 ;  /* 0x0000001c08077211 */ /* 0x000fe400028f0eff */
[----:B------:R1:W-:Y:S01]  /*40a0*/  STL [R1+0x4f8], R4 ;  /* 0x0004f80401007387 */ /* 0x0003e20000100800 */
[-C--:B0-----:R-:W-:Y:S01]  /*40b0*/  IADD3 R5, P6, R6, R29.reuse, RZ ;  /* 0x0000001d06057210 */ /* 0x081fe20007fde0ff */
[C---:B------:R-:W-:Y:S02]  /*40c0*/  IMAD R8, R3.reuse, 0x12, RZ ;  /* 0x0000001203087824 */ /* 0x040fe400078e02ff */
[----:B-1----:R-:W-:Y:S02]  /*40d0*/  IMAD R4, R3, 0xb, RZ ;  /* 0x0000000b03047824 */ /* 0x002fe400078e02ff */
[----:B------:R0:W-:Y:S04]  /*40e0*/  STL [R1+0x53c], R5 ;  /* 0x00053c0501007387 */ /* 0x0001e80000100800 */
[----:B------:R1:W-:Y:S01]  /*40f0*/  STL [R1+0x5a8], R7 ;  /* 0x0005a80701007387 */ /* 0x0003e20000100800 */
[----:B0-----:R-:W-:-:S02]  /*4100*/  IADD3 R5, P5, R2, R29, RZ ;  /* 0x0000001d02057210 */ /* 0x001fc40007fbe0ff */
        /* <DEDUP_REMOVED lines=34> */
[----:B------:R-:W-:-:S03]  /*4330*/  LEA.HI.X.SX32 R6, R6, R28, 0x1, P6 ;  /* 0x0000001c06067211 */ /* 0x000fc600030f0eff */
[----:B------:R1:W-:Y:S01]  /*4340*/  STL [R1+0x498], R7 ;  /* 0x0004980701007387 */ /* 0x0003e20000100800 */
[----:B0-----:R-:W-:Y:S01]  /*4350*/  IADD3 R5, P2, R4, R29, RZ ;  /* 0x0000001d04057210 */ /* 0x001fe20007f5e0ff */
[----:B------:R-:W-:-:S04]  /*4360*/  IMAD R14, R3, 0xa, RZ ;  /* 0x0000000a030e7824 */ /* 0x000fc800078e02ff */
[----:B------:R0:W-:Y:S01]  /*4370*/  STL [R1+0x5bc], R5 ;  /* 0x0005bc0501007387 */ /* 0x0001e20000100800 */
[----:B-1----:R-:W-:-:S03]  /*4380*/  LEA.HI.X.SX32 R7, R8, R28, 0x1, P5 ;  /* 0x0000001c08077211 */ /* 0x002fc600028f0eff */
[----:B------:R1:W-:Y:S01]  /*4390*/  STL [R1+0x578], R6 ;  /* 0x0005780601007387 */ /* 0x0003e20000100800 */
[----:B0-----:R-:W-:Y:S01]  /*43a0*/  IADD3 R5, P6, R12, R29, RZ ;  /* 0x0000001d0c057210 */ /* 0x001fe20007fde0ff */
[C---:B------:R-:W-:Y:S02]  /*43b0*/  IMAD R10, R3.reuse, 0x60, RZ ;  /* 0x00000060030a7824 */ /* 0x040fe400078e02ff */
[C---:B-1----:R-:W-:Y:S02]  /*43c0*/  IMAD R6, R3.reuse, 0x7, RZ ;  /* 0x0000000703067824 */ /* 0x042fe400078e02ff */
[----:B------:R0:W-:Y:S01]  /*43d0*/  STL [R1+0x60c], R5 ;  /* 0x00060c0501007387 */ /* 0x0001e20000100800 */
[----:B------:R-:W-:-:S03]  /*43e0*/  IMAD R8, R3, 0x30, RZ ;  /* 0x0000003003087824 */ /* 0x000fc600078e02ff */
[----:B------:R-:W-:Y:S01]  /*43f0*/  STL [R1+0x5e8], R7 ;  /* 0x0005e80701007387 */ /* 0x000fe20000100800 */
[----:B------:R-:W-:Y:S02]  /*4400*/  LEA.HI.X.SX32 R6, R6, R28, 0x1, P1 ;  /* 0x0000001c06067211 */ /* 0x000fe400008f0eff */
[----:B0-----:R-:W-:-:S05]  /*4410*/  IADD3 R5, P5, R14, R29, RZ ;  /* 0x0000001d0e057210 */ /* 0x001fca0007fbe0ff */
[----:B------:R0:W-:Y:S01]  /*4420*/  STL [R1+0x634], R5 ;  /* 0x0006340501007387 */ /* 0x0001e20000100800 */
[----:B------:R-:W-:-:S03]  /*4430*/  LEA.HI.X.SX32 R2, R2, R28, 0x1, P3 ;  /* 0x0000001c02027211 */ /* 0x000fc600018f0eff */
[----:B------:R1:W-:Y:S01]  /*4440*/  STL [R1+0x620], R6 ;  /* 0x0006200601007387 */ /* 0x0003e20000100800 */
[----:B0-----:R-:W-:Y:S01]  /*4450*/  IADD3 R5, P1, R10, R29, RZ ;  /* 0x0000001d0a057210 */ /* 0x001fe20007f3e0ff */
[----:B-1----:R-:W-:-:S04]  /*4460*/  IMAD R6, R3, 0x18, RZ ;  /* 0x0000001803067824 */ /* 0x002fc800078e02ff */
[----:B------:R0:W-:Y:S01]  /*4470*/  STL [R1+0x4dc], R5 ;  /* 0x0004dc0501007387 */ /* 0x0001e20000100800 */
[----:B------:R-:W-:-:S03]  /*4480*/  LEA.HI.X.SX32 R4, R4, R28, 0x1, P4 ;  /* 0x0000001c04047211 */ /* 0x000fc600020f0eff */
[----:B------:R1:W-:Y:S01]  /*4490*/  STL [R1+0x3d8], R2 ;  /* 0x0003d80201007387 */ /* 0x0003e20000100800 */
[-C--:B------:R-:W-:Y:S02]  /*44a0*/  IADD3 R7, P4, R6, R29.reuse, RZ ;  /* 0x0000001d06077210 */ /* 0x080fe40007f9e0ff */
[----:B0-----:R-:W-:Y:S01]  /*44b0*/  IADD3 R5, P3, R8, R29, RZ ;  /* 0x0000001d08057210 */ /* 0x001fe20007f7e0ff */
[----:B-1----:R-:W-:-:S04]  /*44c0*/  IMAD R2, R3, 0xc, RZ ;  /* 0x0000000c03027824 */ /* 0x002fc800078e02ff */
[----:B------:R0:W-:Y:S04]  /*44d0*/  STL [R1+0x59c], R5 ;  /* 0x00059c0501007387 */ /* 0x0001e80000100800 */
[----:B------:R1:W-:Y:S01]  /*44e0*/  STL [R1+0x518], R4 ;  /* 0x0005180401007387 */ /* 0x0003e20000100800 */
[----:B0-----:R-:W-:-:S03]  /*44f0*/  LEA.HI.X.SX32 R5, R12, R28, 0x1, P2 ;  /* 0x0000001c0c057211 */ /* 0x001fc600010f0eff */
[----:B------:R0:W-:Y:S01]  /*4500*/  STL [R1+0x5fc], R7 ;  /* 0x0005fc0701007387 */ /* 0x0001e20000100800 */
[C---:B------:R-:W-:Y:S02]  /*4510*/  IMAD R12, R3.reuse, 0x5, RZ ;  /* 0x00000005030c7824 */ /* 0x040fe400078e02ff */
[----:B-1----:R-:W-:Y:S01]  /*4520*/  IMAD R4, R3, 0x6, RZ ;  /* 0x0000000603047824 */ /* 0x002fe200078e02ff */
[----:B------:R1:W-:Y:S01]  /*4530*/  STL [R1+0x5b8], R5 ;  /* 0x0005b80501007387 */ /* 0x0003e20000100800 */
[----:B0-----:R-:W-:Y:S02]  /*4540*/  IADD3 R7, P2, R2, R29, RZ ;  /* 0x0000001d02077210 */ /* 0x001fe40007f5e0ff */
[----:B-1----:R-:W-:-:S03]  /*4550*/  LEA.HI.X.SX32 R5, R14, R28, 0x1, P6 ;  /* 0x0000001c0e057211 */ /* 0x002fc600030f0eff */
[----:B------:R0:W-:Y:S01]  /*4560*/  STL [R1+0x62c], R7 ;  /* 0x00062c0701007387 */ /* 0x0001e20000100800 */
[----:B------:R-:W-:-:S03]  /*4570*/  IADD3 R9, P6, R4, R29, RZ ;  /* 0x0000001d04097210 */ /* 0x000fc60007fde0ff */
[----:B------:R1:W-:Y:S01]  /*4580*/  STL [R1+0x608], R5 ;  /* 0x0006080501007387 */ /* 0x0003e20000100800 */
[----:B0-----:R-:W-:-:S03]  /*4590*/  LEA.HI.X.SX32 R7, R12, R28, 0x1, P5 ;  /* 0x0000001c0c077211 */ /* 0x001fc600028f0eff */
[----:B------:R0:W-:Y:S01]  /*45a0*/  STL [R1+0x644], R9 ;  /* 0x0006440901007387 */ /* 0x0001e20000100800 */
[----:B-1----:R-:W-:-:S03]  /*45b0*/  LEA R5, P5, R3, R29, 0x7 ;  /* 0x0000001d03057211 */ /* 0x002fc600078a38ff */
[----:B------:R1:W-:Y:S04]  /*45c0*/  STL [R1+0x630], R7 ;  /* 0x0006300701007387 */ /* 0x0003e80000100800 */
[----:B------:R2:W-:Y:S01]  /*45d0*/  STL [R1+0x45c], R5 ;  /* 0x00045c0501007387 */ /* 0x0005e20000100800 */
[----:B0-----:R-:W-:Y:S02]  /*45e0*/  LEA.HI.X.SX32 R9, R10, R28, 0x1, P0 ;  /* 0x0000001c0a097211 */ /* 0x001fe400000f0eff */
[----:B-1----:R-:W-:-:S03]  /*45f0*/  LEA R7, P0, R3, R29, 0x6 ;  /* 0x0000001d03077211 */ /* 0x002fc600078030ff */
[----:B------:R-:W-:Y:S01]  /*4600*/  STL [R1+0x358], R9 ;  /* 0x0003580901007387 */ /* 0x000fe20000100800 */
[----:B--2---:R-:W-:-:S03]  /*4610*/  LEA.HI.X.SX32 R5, R8, R28, 0x1, P1 ;  /* 0x0000001c08057211 */ /* 0x004fc600008f0eff */
[----:B------:R0:W-:Y:S01]  /*4620*/  STL [R1+0x55c], R7 ;  /* 0x00055c0701007387 */ /* 0x0001e20000100800 */
[----:B------:R-:W-:-:S03]  /*4630*/  LEA R8, P1, R3, R29, 0x5 ;  /* 0x0000001d03087211 */ /* 0x000fc600078228ff */
[----:B------:R1:W-:Y:S01]  /*4640*/  STL [R1+0x4d8], R5 ;  /* 0x0004d80501007387 */ /* 0x0003e20000100800 */
[----:B0-----:R-:W-:-:S03]  /*4650*/  LEA.HI.X.SX32 R7, R6, R28, 0x1, P3 ;  /* 0x0000001c06077211 */ /* 0x001fc600018f0eff */
[----:B------:R-:W-:Y:S01]  /*4660*/  STL [R1+0x5dc], R8 ;  /* 0x0005dc0801007387 */ /* 0x000fe20000100800 */
[----:B-1----:R-:W-:-:S03]  /*4670*/  LEA R5, P3, R3, R29, 0x4 ;  /* 0x0000001d03057211 */ /* 0x002fc600078620ff */
[----:B------:R0:W-:Y:S01]  /*4680*/  STL [R1+0x598], R7 ;  /* 0x0005980701007387 */ /* 0x0001e20000100800 */
[----:B------:R-:W-:-:S03]  /*4690*/  IMAD.SHL.U32 R6, R3, 0x2, RZ ;  /* 0x0000000203067824 */ /* 0x000fc600078e00ff */
[----:B------:R1:W-:Y:S01]  /*46a0*/  STL [R1+0x61c], R5 ;  /* 0x00061c0501007387 */ /* 0x0003e20000100800 */
[-C--:B0-----:R-:W-:Y:S02]  /*46b0*/  LEA.HI.X.SX32 R7, R2, R28.reuse, 0x1, P4 ;  /* 0x0000001c02077211 */ /* 0x081fe400020f0eff */
[-C--:B------:R-:W-:Y:S02]  /*46c0*/  LEA.HI.X.SX32 R2, R4, R28.reuse, 0x1, P2 ;  /* 0x0000001c04027211 */ /* 0x080fe400010f0eff */
[C---:B-1----:R-:W-:Y:S01]  /*46d0*/  LEA R5, P4, R3.reuse, R29, 0x3 ;  /* 0x0000001d03057211 */ /* 0x042fe200078818ff */
[----:B------:R-:W-:Y:S01]  /*46e0*/  IMAD R4, R3, 0x3, RZ ;  /* 0x0000000303047824 */ /* 0x000fe200078e02ff */
[----:B------:R-:W-:Y:S04]  /*46f0*/  STL [R1+0x5f8], R7 ;  /* 0x0005f80701007387 */ /* 0x000fe80000100800 */
[----:B------:R0:W-:Y:S01]  /*4700*/  STL [R1+0x63c], R5 ;  /* 0x00063c0501007387 */ /* 0x0001e20000100800 */
[----:B------:R-:W-:-:S03]  /*4710*/  LEA.HI.X.SX32 R4, R4, R28, 0x1, P6 ;  /* 0x0000001c04047211 */ /* 0x000fc600030f0eff */
[----:B------:R1:W-:Y:S01]  /*4720*/  STL [R1+0x628], R2 ;  /* 0x0006280201007387 */ /* 0x0003e20000100800 */
[-C--:B0-----:R-:W-:Y:S02]  /*4730*/  IADD3 R5, P2, R6, R29.reuse, RZ ;  /* 0x0000001d06057210 */ /* 0x081fe40007f5e0ff */
[C---:B------:R-:W-:Y:S01]  /*4740*/  LEA R7, P6, R3.reuse, R29, 0x2 ;  /* 0x0000001d03077211 */ /* 0x040fe200078c10ff */
[----:B-1----:R-:W2:Y:S04]  /*4750*/  LDL R2, [R1+0x190] ;  /* 0x0001900001027983 */ /* 0x002ea80000100800 */
[----:B------:R-:W-:Y:S04]  /*4760*/  STL [R1+0x654], R5 ;  /* 0x0006540501007387 */ /* 0x000fe80000100800 */
[----:B------:R0:W5:Y:S04]  /*4770*/  LDL.LU R29, [R1+0x70c] ;  /* 0x00070c00011d7983 */ /* 0x0001680000300800 */
[----:B------:R1:W-:Y:S04]  /*4780*/  STL [R1+0x640], R4 ;  /* 0x0006400401007387 */ /* 0x0003e80000100800 */
[----:B-1----:R-:W3:Y:S01]  /*4790*/  LDL R4, [R1+0x13c] ;  /* 0x00013c0001047983 */ /* 0x002ee20000100800 */
[----:B------:R-:W-:-:S02]  /*47a0*/  IMAD.SHL.U32 R8, R3, 0x40, RZ ;  /* 0x0000004003087824 */ /* 0x000fc400078e00ff */
[C---:B------:R-:W-:Y:S02]  /*47b0*/  IMAD.SHL.U32 R14, R3.reuse, 0x20, RZ ;  /* 0x00000020030e7824 */ /* 0x040fe400078e00ff */
[C---:B------:R-:W-:Y:S01]  /*47c0*/  IMAD.SHL.U32 R12, R3.reuse, 0x10, RZ ;  /* 0x00000010030c7824 */ /* 0x040fe200078e00ff */
[----:B------:R-:W-:Y:S01]  /*47d0*/  LEA.HI.X.SX32 R5, R8, R28, 0x1, P5 ;  /* 0x0000001c08057211 */ /* 0x000fe200028f0eff */
[----:B------:R1:W-:Y:S01]  /*47e0*/  STL [R1+0x64c], R7 ;  /* 0x00064c0701007387 */ /* 0x0003e20000100800 */
[----:B------:R-:W-:-:S03]  /*47f0*/  IMAD.SHL.U32 R10, R3, 0x8, RZ ;  /* 0x00000008030a7824 */ /* 0x000fc600078e00ff */
[----:B------:R4:W-:Y:S01]  /*4800*/  STL [R1+0x458], R5 ;  /* 0x0004580501007387 */ /* 0x0009e20000100800 */
[----:B------:R-:W-:Y:S01]  /*4810*/  IMAD.SHL.U32 R8, R3, 0x4, RZ ;  /* 0x0000000403087824 */ /* 0x000fe200078e00ff */
[-C--:B-1----:R-:W-:Y:S02]  /*4820*/  LEA.HI.X.SX32 R7, R14, R28.reuse, 0x1, P0 ;  /* 0x0000001c0e077211 */ /* 0x082fe400000f0eff */
[----:B----4-:R-:W-:-:S03]  /*4830*/  LEA.HI.X.SX32 R5, R12, R28, 0x1, P1 ;  /* 0x0000001c0c057211 */ /* 0x010fc600008f0eff */
[----:B------:R1:W-:Y:S01]  /*4840*/  STL [R1+0x558], R7 ;  /* 0x0005580701007387 */ /* 0x0003e20000100800 */
[----:B------:R-:W-:-:S03]  /*4850*/  LEA.HI.X.SX32 R9, R10, R28, 0x1, P3 ;  /* 0x0000001c0a097211 */ /* 0x000fc600018f0eff */
[----:B------:R4:W-:Y:S01]  /*4860*/  STL [R1+0x5d8], R5 ;  /* 0x0005d80501007387 */ /* 0x0009e20000100800 */
[-C--:B-1----:R-:W-:Y:S02]  /*4870*/  LEA.HI.X.SX32 R7, R8, R28.reuse, 0x1, P4 ;  /* 0x0000001c08077211 */ /* 0x082fe400020f0eff */
[-C--:B----4-:R-:W-:Y:S02]  /*4880*/  LEA.HI.X.SX32 R5, R3, R28.reuse, 0x1, P2 ;  /* 0x0000001c03057211 */ /* 0x090fe400010f0eff */
[----:B------:R-:W-:Y:S02]  /*4890*/  LEA.HI.X.SX32 R3, R6, R28, 0x1, P6 ;  /* 0x0000001c06037211 */ /* 0x000fe400030f0eff */
[----:B------:R-:W1:Y:S04]  /*48a0*/  S2R R28, SR_TID.X ;  /* 0x00000000001c7919 */ /* 0x000e680000002100 */
[----:B------:R-:W-:Y:S04]  /*48b0*/  STL [R1+0x618], R9 ;  /* 0x0006180901007387 */ /* 0x000fe80000100800 */
[----:B------:R-:W-:Y:S04]  /*48c0*/  STL [R1+0x638], R7 ;  /* 0x0006380701007387 */ /* 0x000fe80000100800 */
[----:B------:R-:W-:Y:S04]  /*48d0*/  STL [R1+0x650], R5 ;  /* 0x0006500501007387 */ /* 0x000fe80000100800 */
[----:B------:R-:W-:Y:S01]  /*48e0*/  STL [R1+0x5c], RZ ;  /* 0x00005cff01007387 */ /* 0x000fe20000100800 */
[----:B-1----:R-:W-:-:S03]  /*48f0*/  LOP3.LUT R28, R28, 0xff, RZ, 0xc0, !PT ;  /* 0x000000ff1c1c7812 */ /* 0x002fc600078ec0ff */
[----:B------:R1:W-:Y:S02]  /*4900*/  STL [R1+0x648], R3 ;  /* 0x0006480301007387 */ /* 0x0003e40000100800 */
[----:B------:R-:W-:Y:S02]  /*4910*/  IMAD.SHL.U32 R28, R28, 0x2, RZ ;  /* 0x000000021c1c7824 */ /* 0x000fe400078e00ff */
[----:B------:R0:W-:Y:S04]  /*4920*/  STL [R1+0x40], RZ ;  /* 0x000040ff01007387 */ /* 0x0001e80000100800 */
[----:B------:R0:W-:Y:S01]  /*4930*/  STL [R1+0x44], RZ ;  /* 0x000044ff01007387 */ /* 0x0001e20000100800 */
[----:B-1----:R-:W-:-:S03]  /*4940*/  LOP3.LUT R3, R28, 0x10, RZ, 0x3c, !PT ;  /* 0x000000101c037812 */ /* 0x002fc600078e3cff */
[----:B------:R0:W-:Y:S01]  /*4950*/  STL [R1+0x48], RZ ;  /* 0x000048ff01007387 */ /* 0x0001e20000100800 */
[C---:B------:R-:W-:Y:S02]  /*4960*/  LOP3.LUT R6, R28.reuse, 0x20, RZ, 0x3c, !PT ;  /* 0x000000201c067812 */ /* 0x040fe400078e3cff */
[C---:B------:R-:W-:Y:S01]  /*4970*/  LOP3.LUT R5, R28.reuse, 0x30, RZ, 0x3c, !PT ;  /* 0x000000301c057812 */ /* 0x040fe200078e3cff */
[----:B------:R0:W-:Y:S01]  /*4980*/  STL [R1+0x4c], RZ ;  /* 0x00004cff01007387 */ /* 0x0001e20000100800 */
[C---:B------:R-:W-:Y:S02]  /*4990*/  LOP3.LUT R3, R28.reuse, 0x40, RZ, 0x3c, !PT ;  /* 0x000000401c037812 */ /* 0x040fe400078e3cff */
[C---:B------:R-:W-:Y:S01]  /*49a0*/  LOP3.LUT R6, R28.reuse, 0x50, RZ, 0x3c, !PT ;  /* 0x000000501c067812 */ /* 0x040fe200078e3cff */
[----:B------:R0:W-:Y:S01]  /*49b0*/  STL [R1+0x30], RZ ;  /* 0x000030ff01007387 */ /* 0x0001e20000100800 */
[C---:B------:R-:W-:Y:S02]  /*49c0*/  LOP3.LUT R5, R28.reuse, 0x60, RZ, 0x3c, !PT ;  /* 0x000000601c057812 */ /* 0x040fe400078e3cff */
[----:B------:R-:W-:Y:S01]  /*49d0*/  LOP3.LUT R3, R28, 0x70, RZ, 0x3c, !PT ;  /* 0x000000701c037812 */ /* 0x000fe200078e3cff */
[----:B------:R0:W-:Y:S04]  /*49e0*/  STL [R1+0x34], RZ ;  /* 0x000034ff01007387 */ /* 0x0001e80000100800 */
[----:B------:R0:W-:Y:S04]  /*49f0*/  STL [R1+0x38], RZ ;  /* 0x000038ff01007387 */ /* 0x0001e80000100800 */
[----:B------:R0:W-:Y:S04]  /*4a00*/  STL [R1+0x3c], RZ ;  /* 0x00003cff01007387 */ /* 0x0001e80000100800 */
[----:B------:R0:W-:Y:S04]  /*4a10*/  STL [R1+0x20], RZ ;  /* 0x000020ff01007387 */ /* 0x0001e80000100800 */
[----:B------:R0:W-:Y:S04]  /*4a20*/  STL [R1+0x24], RZ ;  /* 0x000024ff01007387 */ /* 0x0001e80000100800 */
[----:B------:R0:W-:Y:S04]  /*4a30*/  STL [R1+0x28], RZ ;  /* 0x000028ff01007387 */ /* 0x0001e80000100800 */
[----:B------:R0:W-:Y:S01]  /*4a40*/  STL [R1+0x2c], RZ ;  /* 0x00002cff01007387 */ /* 0x0001e20000100800 */
[----:B------:R-:W-:-:S02]  /*4a50*/  ULDC UR4, c[0x0][0x18c] ;  /* 0x0000630000047ab9 */ /* 0x000fc40000000800 */
[----:B------:R-:W-:-:S04]  /*4a60*/  USHF.L.U32 UR4, UR4, 0x7, URZ ;  /* 0x0000000704047899 */ /* 0x000fc8000800063f */
[----:B------:R-:W-:Y:S02]  /*4a70*/  USHF.R.S32.HI UR5, URZ, 0x1f, UR4 ;  /* 0x0000001f3f057899 */ /* 0x000fe40008011404 */
[----:B------:R-:W-:Y:S02]  /*4a80*/  USHF.L.U32 UR8, UR4, 0x1, URZ ;  /* 0x0000000104087899 */ /* 0x000fe4000800063f */
[----:B------:R-:W-:Y:S01]  /*4a90*/  USHF.L.U64.HI UR5, UR4, 0x1, UR5 ;  /* 0x0000000104057899 */ /* 0x000fe20008010205 */
[C---:B--2---:R-:W-:Y:S02]  /*4aa0*/  LOP3.LUT R6, R2.reuse, 0x20, RZ, 0x3c, !PT ;  /* 0x0000002002067812 */ /* 0x044fe400078e3cff */
[C---:B------:R-:W-:Y:S02]  /*4ab0*/  LOP3.LUT R5, R2.reuse, 0x40, RZ, 0x3c, !PT ;  /* 0x0000004002057812 */ /* 0x040fe400078e3cff */
[----:B------:R-:W-:Y:S02]  /*4ac0*/  LOP3.LUT R3, R2, 0x60, RZ, 0x3c, !PT ;  /* 0x0000006002037812 */ /* 0x000fe400078e3cff */
[----:B---3--:R-:W-:-:S05]  /*4ad0*/  LOP3.LUT R2, R4, 0x40, RZ, 0x3c, !PT ;  /* 0x0000004004027812 */ /* 0x008fca00078e3cff */
[----:B------:R0:W-:Y:S02]  /*4ae0*/  STL [R1+0x6f8], R2 ;  /* 0x0006f80201007387 */ /* 0x0001e40000100800 */
.L_x_2:
[----:B------:R1:W-:Y:S04]  /*4af0*/  STL [R1+0xe30], R8 ;  /* 0x000e300801007387 */ /* 0x0003e80000100800 */
[----:B-----5:R-:W2:Y:S04]  /*4b00*/  LDL R3, [R1+0x134] ;  /* 0x0001340001037983 */ /* 0x020ea80000100800 */
[----:B0-----:R-:W2:Y:S04]  /*4b10*/  LDL R2, [R1+0x138] ;  /* 0x0001380001027983 */ /* 0x001ea80000100800 */
[----:B-1----:R-:W3:Y:S04]  /*4b20*/  LDL R8, [R1+0x258] ;  /* 0x0002580001087983 */ /* 0x002ee80000100800 */
[----:B------:R-:W-:Y:S04]  /*4b30*/  STL [R1+0xe1c], R5 ;  /* 0x000e1c0501007387 */ /* 0x000fe80000100800 */
        /* <DEDUP_REMOVED lines=14> */
[----:B------:R0:W-:Y:S04]  /*4c20*/  STL [R1+0xe2c], R6 ;  /* 0x000e2c0601007387 */ /* 0x0001e80000100800 */
        /* <DEDUP_REMOVED lines=86> */
[----:B------:R-:W-:Y:S01]  /*5190*/  STL [R1+0xc94], R18 ;  /* 0x000c941201007387 */ /* 0x000fe20000100800 */
[----:B------:R-:W-:-:S03]  /*51a0*/  IMAD.MOV.U32 R4, RZ, RZ, c[0x0][0x180] ;  /* 0x00006000ff047624 */ /* 0x000fc600078e00ff */
[----:B------:R-:W-:Y:S04]  /*51b0*/  STL [R1+0xc90], R17 ;  /* 0x000c901101007387 */ /* 0x000fe80000100800 */
[----:B------:R-:W-:Y:S04]  /*51c0*/  STL [R1+0xc8c], R16 ;  /* 0x000c8c1001007387 */ /* 0x000fe80000100800 */
[----:B------:R-:W-:Y:S04]  /*51d0*/  STL [R1+0xc88], R15 ;  /* 0x000c880f01007387 */ /* 0x000fe80000100800 */
[----:B------:R-:W-:Y:S01]  /*51e0*/  STL [R1+0xc84], R14 ;  /* 0x000c840e01007387 */ /* 0x000fe20000100800 */
[----:B---3--:R-:W-:-:S03]  /*51f0*/  IMAD R4, R8, -0x80, R4 ;  /* 0xffffff8008047824 */ /* 0x008fc600078e0204 */
[----:B------:R-:W-:Y:S04]  /*5200*/  STL [R1+0xc80], R12 ;  /* 0x000c800c01007387 */ /* 0x000fe80000100800 */
[----:B------:R-:W-:Y:S04]  /*5210*/  STL [R1+0xc7c], R10 ;  /* 0x000c7c0a01007387 */ /* 0x000fe80000100800 */
[----:B-----5:R-:W-:Y:S04]  /*5220*/  STL [R1+0xc28], R29 ;  /* 0x000c281d01007387 */ /* 0x020fe80000100800 */
[----:B------:R-:W-:Y:S04]  /*5230*/  STL [R1+0x7cc], R0 ;  /* 0x0007cc0001007387 */ /* 0x000fe80000100800 */
[----:B------:R-:W3:Y:S01]  /*5240*/  LDL.LU R8, [R1+0xe30] ;  /* 0x000e300001087983 */ /* 0x000ee20000300800 */
[----:B------:R-:W-:-:S02]  /*5250*/  ISETP.GT.AND P0, PT, R4, RZ, PT ;  /* 0x000000ff0400720c */ /* 0x000fc40003f04270 */
[----:B------:R-:W-:Y:S02]  /*5260*/  ISETP.GT.AND P2, PT, R4, 0x1, PT ;  /* 0x000000010400780c */ /* 0x000fe40003f44270 */
[----:B---3--:R-:W-:-:S09]  /*5270*/  PRMT R8, RZ, 0x7610, R8 ;  /* 0x00007610ff087816 */ /* 0x008fd20000000008 */
[----:B--2---:R1:W2:Y:S04]  /*5280*/  @P0 LDG.E.U16 R8, [R2.64] ;  /* 0x0000000602080981 */ /* 0x0042a8000c1e1500 */
[----:B-1----:R-:W3:Y:S04]  /*5290*/  LDL R2, [R1+0x650] ;  /* 0x0006500001027983 */ /* 0x002ee80000100800 */
[----:B------:R-:W3:Y:S01]  /*52a0*/  LDL R3, [R1+0x654] ;  /* 0x0006540001037983 */ /* 0x000ee20000100800 */
[----:B0-----:R-:W-:Y:S02]  /*52b0*/  PRMT R6, RZ, 0x7610, R6 ;  /* 0x00007610ff067816 */ /* 0x001fe40000000006 */
[----:B---3--:R-:W-:-:S04]  /*52c0*/  @P2 LOP3.LUT R3, R3, R2, RZ, 0x3c, !PT ;  /* 0x0000000203032212 */ /* 0x008fc800078e3cff */
[----:B------:R-:W-:-:S04]  /*52d0*/  @P2 LOP3.LUT R2, R3, R2, RZ, 0x3c, !PT ;  /* 0x0000000203022212 */ /* 0x000fc800078e3cff */
[----:B------:R-:W-:-:S05]  /*52e0*/  @P2 LOP3.LUT R3, R3, R2, RZ, 0x3c, !PT ;  /* 0x0000000203032212 */ /* 0x000fca00078e3cff */
[----:B------:R-:W3:Y:S01]  /*52f0*/  @P2 LDG.E.U16 R6, [R2.64] ;  /* 0x0000000602062981 */ /* 0x000ee2000c1e1500 */
[----:B------:R-:W-:-:S03]  /*5300*/  ISETP.GT.AND P3, PT, R4, 0x2, PT ;  /* 0x000000020400780c */ /* 0x000fc60003f64270 */
[----:B---3--:R0:W-:Y:S04]  /*5310*/  STL [R1+0x254], R6 ;  /* 0x0002540601007387 */ /* 0x0081e80000100800 */
[----:B0-----:R-:W3:Y:S04]  /*5320*/  LDL.LU R6, [R1+0xe2c] ;  /* 0x000e2c0001067983 */ /* 0x001ee80000300800 */
[----:B------:R-:W4:Y:S04]  /*5330*/  LDL R2, [R1+0x648] ;  /* 0x0006480001027983 */ /* 0x000f280000100800 */
[----:B------:R-:W4:Y:S01]  /*5340*/  LDL R3, [R1+0x64c] ;  /* 0x00064c0001037983 */ /* 0x000f220000100800 */
[----:B------:R-:W-:-:S02]  /*5350*/  PRMT R7, RZ, 0x7610, R7 ;  /* 0x00007610ff077816 */ /* 0x000fc40000000007 */
[----:B----4-:R-:W-:-:S04]  /*5360*/  @P3 LOP3.LUT R3, R3, R2, RZ, 0x3c, !PT ;  /* 0x0000000203033212 */ /* 0x010fc800078e3cff */
[----:B------:R-:W-:-:S04]  /*5370*/  @P3 LOP3.LUT R2, R3, R2, RZ, 0x3c, !PT ;  /* 0x0000000203023212 */ /* 0x000fc800078e3cff */
[----:B------:R-:W-:-:S05]  /*5380*/  @P3 LOP3.LUT R3, R3, R2, RZ, 0x3c, !PT ;  /* 0x0000000203033212 */ /* 0x000fca00078e3cff */
[----:B------:R-:W4:Y:S01]  /*5390*/  @P3 LDG.E.U16 R7, [R2.64] ;  /* 0x0000000602073981 */ /* 0x000f22000c1e1500 */
[----:B------:R-:W-:-:S03]  /*53a0*/  ISETP.GT.AND P4, PT, R4, 0x3, PT ;  /* 0x000000030400780c */ /* 0x000fc60003f84270 */
[----:B----4-:R0:W-:Y:S04]  /*53b0*/  STL [R1+0x250], R7 ;  /* 0x0002500701007387 */ /* 0x0101e80000100800 */
[----:B0-----:R-:W4:Y:S04]  /*53c0*/  LDL.LU R7, [R1+0xe28] ;  /* 0x000e280001077983 */ /* 0x001f280000300800 */
[----:B------:R-:W2:Y:S04]  /*53d0*/  LDL R2, [R1+0x640] ;  /* 0x0006400001027983 */ /* 0x000ea80000100800 */
[----:B------:R-:W2:Y:S01]  /*53e0*/  LDL R3, [R1+0x644] ;  /* 0x0006440001037983 */ /* 0x000ea20000100800 */
[----:B------:R-:W-:-:S02]  /*53f0*/  PRMT R5, RZ, 0x7610, R5 ;  /* 0x00007610ff057816 */ /* 0x000fc40000000005 */
[----:B--2---:R-:W-:-:S04]  /*5400*/  @P4 LOP3.LUT R3, R3, R2, RZ, 0x3c, !PT ;  /* 0x0000000203034212 */ /* 0x004fc800078e3cff */
[----:B------:R-:W-:-:S04]  /*5410*/  @P4 LOP3.LUT R2, R3, R2, RZ, 0x3c, !PT ;  /* 0x0000000203024212 */ /* 0x000fc800078e3cff */
[----:B------:R-:W-:-:S05]  /*5420*/  @P4 LOP3.LUT R3, R3, R2, RZ, 0x3c, !PT ;  /* 0x0000000203034212 */ /* 0x000fca00078e3cff */
[----:B------:R-:W2:Y:S01]  /*5430*/  @P4 LDG.E.U16 R5, [R2.64] ;  /* 0x0000000602054981 */ /* 0x000ea2000c1e1500 */
[----:B------:R-:W-:-:S03]  /*5440*/  ISETP.GT.AND P1, PT, R4, 0x4, PT ;  /* 0x000000040400780c */ /* 0x000fc60003f24270 */
[----:B--2---:R0:W-:Y:S04]  /*5450*/  STL [R1+0x24c], R5 ;  /* 0x00024c0501007387 */ /* 0x0041e80000100800 */
[----:B0-----:R-:W2:Y:S04]  /*5460*/  LDL.LU R5, [R1+0xe24] ;  /* 0x000e240001057983 */ /* 0x001ea80000300800 */
[----:B------:R-:W2:Y:S04]  /*5470*/  LDL R2, [R1+0x638] ;  /* 0x0006380001027983 */ /* 0x000ea80000100800 */
[----:B------:R-:W2:Y:S01]  /*5480*/  LDL R3, [R1+0x63c] ;  /* 0x00063c0001037983 */ /* 0x000ea20000100800 */
[----:B----4-:R-:W-:-:S02]  /*5490*/  PRMT R7, RZ, 0x7610, R7 ;  /* 0x00007610ff077816 */ /* 0x010fc40000000007 */
[----:B--2---:R-:W-:-:S04]  /*54a0*/  @P1 LOP3.LUT R3, R3, R2, RZ, 0x3c, !PT ;  /* 0x0000000203031212 */ /* 0x004fc800078e3cff */
[----:B------:R-:W-:-:S04]  /*54b0*/  @P1 LOP3.LUT R2, R3, R2, RZ, 0x3c, !PT ;  /* 0x0000000203021212 */ /* 0x000fc800078e3cff */
[----:B------:R-:W-:-:S05]  /*54c0*/  @P1 LOP3.LUT R3, R3, R2, RZ, 0x3c, !PT ;  /* 0x0000000203031212 */ /* 0x000fca00078e3cff */
[----:B------:R-:W2:Y:S01]  /*54d0*/  @P1 LDG.E.U16 R7, [R2.64] ;  /* 0x0000000602071981 */ /* 0x000ea2000c1e1500 */
[----:B------:R-:W-:-:S03]  /*54e0*/  ISETP.GT.AND P0, PT, R4, 0x5, PT ;  /* 0x000000050400780c */ /* 0x000fc60003f04270 */
[----:B--2---:R0:W-:Y:S04]  /*54f0*/  STL [R1+0x248], R7 ;  /* 0x0002480701007387 */ /* 0x0041e80000100800 */
[----:B0-----:R-:W2:Y:S04]  /*5500*/  LDL.LU R7, [R1+0xe20] ;  /* 0x000e200001077983 */ /* 0x001ea80000300800 */
        /* <DEDUP_REMOVED lines=12> */
[----:B---3--:R-:W-:-:S02]  /*55d0*/  PRMT R6, RZ, 0x7610, R6 ;  /* 0x00007610ff067816 */ /* 0x008fc40000000006 */
[----:B--2---:R-:W-:-:S04]  /*55e0*/  @P2 LOP3.LUT R3, R3, R2, RZ, 0x3c, !PT ;  /* 0x0000000203032212 */ /* 0x004fc800078e3cff */
[----:B------:R-:W-:-:S04]  /*55f0*/  @P2 LOP3.LUT R2, R3, R2, RZ, 0x3c, !PT ;  /* 0x0000000203022212 */ /* 0x000fc800078e3cff */
[----:B------:R-:W-:-:S05]  /*5600*/  @P2 LOP3.LUT R3, R3, R2, RZ, 0x3c, !PT ;  /* 0x0000000203032212 */ /* 0x000fca00078e3cff */
[----:B------:R-:W2:Y:S01]  /*5610*/  @P2 LDG.E.U16 R6, [R2.64] ;  /* 0x0000000602062981 */ /* 0x000ea2000c1e1500 */
[----:B------:R-:W-:-:S03]  /*5620*/  ISETP.GT.AND P3, PT, R4, 0x7, PT ;  /* 0x000000070400780c */ /* 0x000fc60003f64270 */
[----:B--2---:R0:W-:Y:S04]  /*5630*/  STL [R1+0x240], R6 ;  /* 0x0002400601007387 */ /* 0x0041e80000100800 */
[----:B0-----:R-:W2:Y:S04]  /*5640*/  LDL.LU R6, [R1+0xe18] ;  /* 0x000e180001067983 */ /* 0x001ea80000300800 */
[----:B------:R-:W3:Y:S04]  /*5650*/  LDL R2, [R1+0x620] ;  /* 0x0006200001027983 */ /* 0x000ee80000100800 */
[----:B------:R-:W3:Y:S01]  /*5660*/  LDL R3, [R1+0x624] ;  /* 0x0006240001037983 */ /* 0x000ee20000100800 */
[----:B------:R-:W-:-:S02]  /*5670*/  PRMT R7, RZ, 0x7610, R7 ;  /* 0x00007610ff077816 */ /* 0x000fc40000000007 */
[----:B---3--:R-:W-:-:S04]  /*5680*/  @P3 LOP3.LUT R3, R3, R2, RZ, 0x3c, !PT ;  /* 0x0000000203033212 */ /* 0x008fc800078e3cff */
[----:B------:R-:W-:-:S04]  /*5690*/  @P3 LOP3.LUT R2, R3, R2, RZ, 0x3c, !PT ;  /* 0x0000000203023212 */ /* 0x000fc800078e3cff */
[----:B------:R-:W-:-:S05]  /*56a0*/  @P3 LOP3.LUT R3, R3, R2, RZ, 0x3c, !PT ;  /* 0x0000000203033212 */ /* 0x000fca00078e3cff */
[----:B------:R-:W3:Y:S01]  /*56b0*/  @P3 LDG.E.U16 R7, [R2.64] ;  /* 0x0000000602073981 */ /* 0x000ee2000c1e1500 */
[----:B------:R-:W-:-:S03]  /*56c0*/  ISETP.GT.AND P4, PT, R4, 0x8, PT ;  /* 0x000000080400780c */ /* 0x000fc60003f84270 */
[----:B---3--:R0:W-:Y:S04]  /*56d0*/  STL [R1+0x23c], R7 ;  /* 0x00023c0701007387 */ /* 0x0081e80000100800 */
[----:B0-----:R-:W3:Y:S04]  /*56e0*/  LDL.LU R7, [R1+0xe14] ;  /* 0x000e140001077983 */ /* 0x001ee80000300800 */
[----:B------:R-:W2:Y:S04]  /*56f0*/  LDL R2, [R1+0x618] ;  /* 0x0006180001027983 */ /* 0x000ea80000100800 */
[----:B------:R-:W2:Y:S01]  /*5700*/  LDL R3, [R1+0x61c] ;  /* 0x00061c0001037983 */ /* 0x000ea20000100800 */
[----:B----4-:R-:W-:-:S02]  /*5710*/  PRMT R5, RZ, 0x7610, R5 ;  /* 0x00007610ff057816 */ /* 0x010fc40000000005 */
[----:B--2---:R-:W-:-:S04]  /*5720*/  @P4 LOP3.LUT R3, R3, R2, RZ, 0x3c, !PT ;  /* 0x0000000203034212 */ /* 0x004fc800078e3cff */
[----:B------:R-:W-:-:S04]  /*5730*/  @P4 LOP3.LUT R2, R3, R2, RZ, 0x3c, !PT ;  /* 0x0000000203024212 */ /* 0x000fc800078e3cff */
[----:B------:R-:W-:-:S05]  /*5740*/  @P4 LOP3.LUT R3, R3, R2, RZ, 0x3c, !PT ;  /* 0x0000000203034212 */ /* 0x000fca00078e3cff */
[----:B------:R0:W2:Y:S04]  /*5750*/  @P4 LDG.E.U16 R5, [R2.64] ;  /* 0x0000000602054981 */ /* 0x0000a8000c1e1500 */
[----:B0-----:R-:W4:Y:S04]  /*5760*/  LDL R2, [R1+0x610] ;  /* 0x0006100001027983 */ /* 0x001f280000100800 */
[----:B------:R-:W4:Y:S01]  /*5770*/  LDL R3, [R1+0x614] ;  /* 0x0006140001037983 */ /* 0x000f220000100800 */
[----:B------:R-:W-:Y:S02]  /*5780*/  ISETP.GT.AND P1, PT, R4, 0x9, PT ;  /* 0x000000090400780c */ /* 0x000fe40003f24270 */
[----:B------:R-:W-:-:S11]  /*5790*/  PRMT R6, RZ, 0x7610, R6 ;  /* 0x00007610ff067816 */ /* 0x000fd60000000006 */
        /* <DEDUP_REMOVED lines=47> */
[----:B------:R-:W3:Y:S04]  /*5a90*/  LDL R2, [R1+0x5e8] ;  /* 0x0005e80001027983 */ /* 0x000ee80000100800 */
[----:B------:R-:W3:Y:S01]  /*5aa0*/  LDL R3, [R1+0x5ec] ;  /* 0x0005ec0001037983 */ /* 0x000ee20000100800 */
[----:B--2---:R-:W-:-:S02]  /*5ab0*/  PRMT R6, RZ, 0x7610, R6 ;  /* 0x00007610ff067816 */ /* 0x004fc40000000006 */
[----:B---3--:R-:W-:-:S04]  /*5ac0*/  @P1 LOP3.LUT R3, R3, R2, RZ, 0x3c, !PT ;  /* 0x0000000203031212 */ /* 0x008fc800078e3cff */
        /* <DEDUP_REMOVED lines=8> */
[----:B----4-:R-:W-:-:S02]  /*5b50*/  PRMT R7, RZ, 0x7610, R7 ;  /* 0x00007610ff077816 */ /* 0x010fc40000000007 */
        /* <DEDUP_REMOVED lines=9> */
[----:B---3--:R-:W-:-:S02]  /*5bf0*/  PRMT R7, RZ, 0x7610, R7 ;  /* 0x00007610ff077816 */ /* 0x008fc40000000007 */
[----:B----4-:R-:W-:-:S04]  /*5c00*/  @P2 LOP3.LUT R3, R3, R2, RZ, 0x3c, !PT ;  /* 0x0000000203032212 */ /* 0x010fc800078e3cff */
[----:B------:R-:W-:-:S04]  /*5c10*/  @P2 LOP3.LUT R2, R3, R2, RZ, 0x3c, !PT ;  /* 0x0000000203022212 */ /* 0x000fc800078e3cff */
[----:B------:R-:W-:-:S05]  /*5c20*/  @P2 LOP3.LUT R3, R3, R2, RZ, 0x3c, !PT ;  /* 0x0000000203032212 */ /* 0x000fca00078e3cff */
[----:B------:R0:W3:Y:S04]  /*5c30*/  @P2 LDG.E.U16 R7, [R2.64] ;  /* 0x0000000602072981 */ /* 0x0000e8000c1e1500 */
        /* <DEDUP_REMOVED lines=33> */
[----:B--2---:R-:W-:-:S02]  /*5e50*/  PRMT R6, RZ, 0x7610, R6 ;  /* 0x00007610ff067816 */ /* 0x004fc40000000006 */
[----:B----4-:R-:W-:-:S04]  /*5e60*/  @P0 LOP3.LUT R3, R3, R2, RZ, 0x3c, !PT ;  /* 0x0000000203030212 */ /* 0x010fc800078e3cff */
        /* <DEDUP_REMOVED lines=38> */
[----:B---3--:R-:W-:-:S02]  /*60d0*/  PRMT R6, RZ, 0x7610, R6 ;  /* 0x00007610ff067816 */ /* 0x008fc40000000006 */
[----:B--2---:R-:W-:-:S04]  /*60e0*/  @P1 LOP3.LUT R3, R3, R2, RZ, 0x3c, !PT ;  /* 0x0000000203031212 */ /* 0x004fc800078e3cff */
[----:B------:R-:W-:-:S04]  /*60f0*/  @P1 LOP3.LUT R2, R3, R2, RZ, 0x3c, !PT ;  /* 0x0000000203021212 */ /* 0x000fc800078e3cff */
[----:B------:R-:W-:-:S05]  /*6100*/  @P1 LOP3.LUT R3, R3, R2, RZ, 0x3c, !PT ;  /* 0x0000000203031212 */ /* 0x000fca00078e3cff */
[----:B------:R0:W2:Y:S04]  /*6110*/  @P1 LDG.E.U16 R6, [R2.64] ;  /* 0x0000000602061981 */ /* 0x0000a8000c1e1500 */
[----:B0-----:R-:W3:Y:S04]  /*6120*/  LDL R2, [R1+0x590] ;  /* 0x0005900001027983 */ /* 0x001ee80000100800 */
[----:B------:R-:W3:Y:S01]  /*6130*/  LDL R3, [R1+0x594] ;  /* 0x0005940001037983 */ /* 0x000ee20000100800 */
[----:B------:R-:W-:Y:S02]  /*6140*/  ISETP.GT.AND P0, PT, R4, 0x19, PT ;  /* 0x000000190400780c */ /* 0x000fe40003f04270 */
[----:B------:R-:W-:-:S11]  /*6150*/  PRMT R9, RZ, 0x7610, R9 ;  /* 0x00007610ff097816 */ /* 0x000fd60000000009 */
        /* <DEDUP_REMOVED lines=29> */
[----:B---3--:R-:W-:-:S02]  /*6330*/  PRMT R9, RZ, 0x7610, R9 ;  /* 0x00007610ff097816 */ /* 0x008fc40000000009 */
[----:B----4-:R-:W-:-:S04]  /*6340*/  @P4 LOP3.LUT R3, R3, R2, RZ, 0x3c, !PT ;  /* 0x0000000203034212 */ /* 0x010fc800078e3cff */
        /* <DEDUP_REMOVED lines=282> */
[----:B----4-:R-:W-:-:S11]  /*74f0*/  PRMT R27, RZ, 0x7610, R27 ;  /* 0x00007610ff1b7816 */ /* 0x010fd6000000001b */
        /* <DEDUP_REMOVED lines=223> */
[----:B------:R0:W3:Y:S04]  /*82f0*/  @P1 LDG.E.U16 R0, [R2.64] ;  /* 0x0000000602001981 */ /* 0x0000e8000c1e1500 */
[----:B0-----:R-:W3:Y:S04]  /*8300*/  LDL R2, [R1+0x3d8] ;  /* 0x0003d80001027983 */ /* 0x001ee80000100800 */
[----:B------:R-:W3:Y:S01]  /*8310*/  LDL R3, [R1+0x3dc] ;  /* 0x0003dc0001037983 */ /* 0x000ee20000100800 */
[----:B------:R-:W-:Y:S02]  /*8320*/  ISETP.GT.AND P0, PT, R4, 0x50, PT ;  /* 0x000000500400780c */ /* 0x000fe40003f04270 */
[----:B--2---:R-:W-:-:S11]  /*8330*/  PRMT R28, RZ, 0x7610, R28 ;  /* 0x00007610ff1c7816 */ /* 0x004fd6000000001c */
[----:B---3--:R-:W-:-:S04]  /*8340*/  @P0 LOP3.LUT R3, R3, R2, RZ, 0x3c, !PT ;  /* 0x0000000203030212 */ /* 0x008fc800078e3cff */
[----:B------:R-:W-:-:S04]  /*8350*/  @P0 LOP3.LUT R2, R3, R2, RZ, 0x3c, !PT ;  /* 0x0000000203020212 */ /* 0x000fc800078e3cff */
[----:B------:R-:W-:-:S05]  /*8360*/  @P0 LOP3.LUT R3, R3, R2, RZ, 0x3c, !PT ;  /* 0x0000000203030212 */ /* 0x000fca00078e3cff */
[----:B------:R-:W2:Y:S04]  /*8370*/  @P0 LDG.E.U16 R28, [R2.64] ;  /* 0x00000006021c0981 */ /* 0x000ea8000c1e1500 */
[----:B------:R-:W-:Y:S01]  /*8380*/  STL [R1+0xc2c], R0 ;  /* 0x000c2c0001007387 */ /* 0x000fe20000100800 */
        /* <DEDUP_REMOVED lines=359> */
[----:B------:R0:W2:Y:S04]  /*9a00*/  @P1 LDG.E.U16 R0, [R2.64] ;  /* 0x0000000602001981 */ /* 0x0000a8000c1e1500 */
[----:B0-----:R-:W3:Y:S04]  /*9a10*/  LDL R2, [R1+0x2b0] ;  /* 0x0002b00001027983 */ /* 0x001ee80000100800 */
[----:B------:R-:W3:Y:S01]  /*9a20*/  LDL R3, [R1+0x2b4] ;  /* 0x0002b40001037983 */ /* 0x000ee20000100800 */
[C---:B------:R-:W-:Y:S02]  /*9a30*/  ISETP.GT.AND P0, PT, R4.reuse, 0x75, PT ;  /* 0x000000750400780c */ /* 0x040fe40003f04270 */
[----:B------:R-:W-:Y:S01]  /*9a40*/  PRMT R28, RZ, 0x7610, R28 ;  /* 0x00007610ff1c7816 */ /* 0x000fe2000000001c */
[----:B--2---:R0:W-:Y:S01]  /*9a50*/  STL [R1+0xc], R0 ;  /* 0x00000c0001007387 */ /* 0x0041e20000100800 */
[----:B------:R-:W-:-:S02]  /*9a60*/  ISETP.GT.AND P1, PT, R4, 0x76, PT ;  /* 0x000000760400780c */ /* 0x000fc40003f24270 */
[----:B------:R-:W-:Y:S01]  /*9a70*/  PRMT R10, RZ, 0x7610, R10 ;  /* 0x00007610ff0a7816 */ /* 0x000fe2000000000a */
[----:B0-----:R-:W2:Y:S06]  /*9a80*/  LDL R0, [R1+0x29c] ;  /* 0x00029c0001007983 */ /* 0x001eac0000100800 */
[----:B---3--:R-:W-:-:S04]  /*9a90*/  @P0 LOP3.LUT R3, R3, R2, RZ, 0x3c, !PT ;  /* 0x0000000203030212 */ /* 0x008fc800078e3cff */
[----:B------:R-:W-:-:S04]  /*9aa0*/  @P0 LOP3.LUT R2, R3, R2, RZ, 0x3c, !PT ;  /* 0x0000000203020212 */ /* 0x000fc800078e3cff */
[----:B------:R-:W-:-:S05]  /*9ab0*/  @P0 LOP3.LUT R3, R3, R2, RZ, 0x3c, !PT ;  /* 0x0000000203030212 */ /* 0x000fca00078e3cff */
[----:B------:R0:W3:Y:S04]  /*9ac0*/  @P0 LDG.E.U16 R28, [R2.64] ;  /* 0x00000006021c0981 */ /* 0x0000e8000c1e1500 */
[----:B0-----:R-:W2:Y:S04]  /*9ad0*/  LDL R2, [R1+0x2a8] ;  /* 0x0002a80001027983 */ /* 0x001ea80000100800 */
[----:B------:R-:W2:Y:S02]  /*9ae0*/  LDL R3, [R1+0x2ac] ;  /* 0x0002ac0001037983 */ /* 0x000ea40000100800 */
[----:B--2---:R-:W-:-:S04]  /*9af0*/  @P1 LOP3.LUT R3, R3, R2, RZ, 0x3c, !PT ;  /* 0x0000000203031212 */ /* 0x004fc800078e3cff */
[----:B------:R-:W-:-:S04]  /*9b00*/  @P1 LOP3.LUT R2, R3, R2, RZ, 0x3c, !PT ;  /* 0x0000000203021212 */ /* 0x000fc800078e3cff */
[----:B------:R-:W-:-:S05]  /*9b10*/  @P1 LOP3.LUT R3, R3, R2, RZ, 0x3c, !PT ;  /* 0x0000000203031212 */ /* 0x000fca00078e3cff */
[----:B------:R-:W2:Y:S04]  /*9b20*/  @P1 LDG.E.U16 R10, [R2.64] ;  /* 0x00000006020a1981 */ /* 0x000ea8000c1e1500 */
[----:B---3--:R0:W-:Y:S04]  /*9b30*/  STL [R1+0x8], R28 ;  /* 0x0000081c01007387 */ /* 0x0081e80000100800 */
[----:B0-----:R-:W3:Y:S04]  /*9b40*/  LDL R28, [R1+0x294] ;  /* 0x00029400011c7983 */ /* 0x001ee80000100800 */
[----:B--2---:R0:W-:Y:S04]  /*9b50*/  STL [R1+0x4], R10 ;  /* 0x0000040a01007387 */ /* 0x0041e80000100800 */
[----:B0-----:R-:W2:Y:S04]  /*9b60*/  LDL.LU R10, [R1+0xc7c] ;  /* 0x000c7c00010a7983 */ /* 0x001ea80000300800 */
[----:B------:R-:W2:Y:S04]  /*9b70*/  LDL R2, [R1+0x2a0] ;  /* 0x0002a00001027983 */ /* 0x000ea80000100800 */
[----:B------:R-:W2:Y:S01]  /*9b80*/  LDL R3, [R1+0x2a4] ;  /* 0x0002a40001037983 */ /* 0x000ea20000100800 */
[----:B------:R-:W-:-:S02]  /*9b90*/  ISETP.GT.AND P0, PT, R4, 0x77, PT ;  /* 0x000000770400780c */ /* 0x000fc40003f04270 */
[----:B------:R-:W-:-:S11]  /*9ba0*/  PRMT R29, RZ, 0x7610, R29 ;  /* 0x00007610ff1d7816 */ /* 0x000fd6000000001d */
[----:B--2---:R-:W-:-:S04]  /*9bb0*/  @P0 LOP3.LUT R3, R3, R2, RZ, 0x3c, !PT ;  /* 0x0000000203030212 */ /* 0x004fc800078e3cff */
[----:B------:R-:W-:-:S04]  /*9bc0*/  @P0 LOP3.LUT R2, R3, R2, RZ, 0x3c, !PT ;  /* 0x0000000203020212 */ /* 0x000fc800078e3cff */
[----:B------:R-:W-:-:S05]  /*9bd0*/  @P0 LOP3.LUT R3, R3, R2, RZ, 0x3c, !PT ;  /* 0x0000000203030212 */ /* 0x000fca00078e3cff */
[----:B------:R0:W2:Y:S04]  /*9be0*/  @P0 LDG.E.U16 R29, [R2.64] ;  /* 0x00000006021d0981 */ /* 0x0000a8000c1e1500 */
[----:B0-----:R-:W3:Y:S01]  /*9bf0*/  LDL R3, [R1+0x298] ;  /* 0x0002980001037983 */ /* 0x001ee20000100800 */
[----:B------:R-:W-:-:S03]  /*9c00*/  ISETP.GT.AND P1, PT, R4, 0x78, PT ;  /* 0x000000780400780c */ /* 0x000fc60003f24270 */
[----:B--2---:R0:W-:Y:S04]  /*9c10*/  STL [R1+0xc30], R29 ;  /* 0x000c301d01007387 */ /* 0x0041e80000100800 */
[----:B0-----:R-:W2:Y:S01]  /*9c20*/  LDL R29, [R1+0x290] ;  /* 0x00029000011d7983 */ /* 0x001ea20000100800 */
[----:B------:R-:W-:-:S05]  /*9c30*/  ISETP.GT.AND P0, PT, R4, 0x79, PT ;  /* 0x000000790400780c */ /* 0x000fca0003f04270 */
[----:B------:R-:W-:Y:S01]  /*9c40*/  @P1 IMAD.MOV.U32 R2, RZ, RZ, R0 ;  /* 0x000000ffff021224 */ /* 0x000fe200078e0000 */
[----:B------:R-:W-:Y:S01]  /*9c50*/  PRMT R27, RZ, 0x7610, R27 ;  /* 0x00007610ff1b7816 */ /* 0x000fe2000000001b */
[----:B------:R-:W4:Y:S01]  /*9c60*/  LDL R0, [R1+0x27c] ;  /* 0x00027c0001007983 */ /* 0x000f220000100800 */
[----:B------:R-:W-:-:S04]  /*9c70*/  PRMT R26, RZ, 0x7610, R26 ;  /* 0x00007610ff1a7816 */ /* 0x000fc8000000001a */
[----:B---3--:R0:W3:Y:S02]  /*9c80*/  @P1 LDG.E.U16 R27, [R2.64] ;  /* 0x00000006021b1981 */ /* 0x0080e4000c1e1500 */
[----:B0-----:R-:W-:Y:S02]  /*9c90*/  @P0 IMAD.MOV.U32 R2, RZ, RZ, R28 ;  /* 0x000000ffff020224 */ /* 0x001fe400078e001c */
[----:B--2---:R-:W-:Y:S01]  /*9ca0*/  @P0 IMAD.MOV.U32 R3, RZ, RZ, R29 ;  /* 0x000000ffff030224 */ /* 0x004fe200078e001d */
[----:B------:R-:W-:Y:S01]  /*9cb0*/  ISETP.GT.AND P1, PT, R4, 0x7a, PT ;  /* 0x0000007a0400780c */ /* 0x000fe20003f24270 */
[----:B------:R-:W2:Y:S04]  /*9cc0*/  LDL R29, [R1+0x270] ;  /* 0x00027000011d7983 */ /* 0x000ea80000100800 */
[----:B------:R0:W2:Y:S01]  /*9cd0*/  @P0 LDG.E.U16 R26, [R2.64] ;  /* 0x00000006021a0981 */ /* 0x0000a2000c1e1500 */
[----:B----4-:R-:W-:-:S02]  /*9ce0*/  PRMT R25, RZ, 0x7610, R25 ;  /* 0x00007610ff197816 */ /* 0x010fc40000000019 */
[----:B------:R-:W-:Y:S01]  /*9cf0*/  PRMT R24, RZ, 0x7610, R24 ;  /* 0x00007610ff187816 */ /* 0x000fe20000000018 */
[----:B------:R-:W4:Y:S04]  /*9d00*/  LDL R28, [R1+0x274] ;  /* 0x00027400011c7983 */ /* 0x000f280000100800 */
[----:B0-----:R-:W2:Y:S04]  /*9d10*/  LDL R2, [R1+0x288] ;  /* 0x0002880001027983 */ /* 0x001ea80000100800 */
[----:B------:R-:W2:Y:S02]  /*9d20*/  LDL R3, [R1+0x28c] ;  /* 0x00028c0001037983 */ /* 0x000ea40000100800 */
[----:B--2---:R-:W-:-:S04]  /*9d30*/  @P1 LOP3.LUT R3, R3, R2, RZ, 0x3c, !PT ;  /* 0x0000000203031212 */ /* 0x004fc800078e3cff */
[----:B------:R-:W-:-:S04]  /*9d40*/  @P1 LOP3.LUT R2, R3, R2, RZ, 0x3c, !PT ;  /* 0x0000000203021212 */ /* 0x000fc800078e3cff */
[----:B------:R-:W-:-:S05]  /*9d50*/  @P1 LOP3.LUT R3, R3, R2, RZ, 0x3c, !PT ;  /* 0x0000000203031212 */ /* 0x000fca00078e3cff */
[----:B------:R0:W2:Y:S04]  /*9d60*/  @P1 LDG.E.U16 R25, [R2.64] ;  /* 0x0000000602191981 */ /* 0x0000a8000c1e1500 */
[----:B0-----:R-:W2:Y:S04]  /*9d70*/  LDL R2, [R1+0x280] ;  /* 0x0002800001027983 */ /* 0x001ea80000100800 */
[----:B------:R-:W2:Y:S01]  /*9d80*/  LDL R3, [R1+0x284] ;  /* 0x0002840001037983 */ /* 0x000ea20000100800 */
[C---:B------:R-:W-:Y:S02]  /*9d90*/  ISETP.GT.AND P0, PT, R4.reuse, 0x7b, PT ;  /* 0x0000007b0400780c */ /* 0x040fe40003f04270 */
[----:B------:R-:W-:-:S11]  /*9da0*/  ISETP.GT.AND P1, PT, R4, 0x7c, PT ;  /* 0x0000007c0400780c */ /* 0x000fd60003f24270 */
[----:B--2---:R-:W-:-:S04]  /*9db0*/  @P0 LOP3.LUT R3, R3, R2, RZ, 0x3c, !PT ;  /* 0x0000000203030212 */ /* 0x004fc800078e3cff */
[----:B------:R-:W-:-:S04]  /*9dc0*/  @P0 LOP3.LUT R2, R3, R2, RZ, 0x3c, !PT ;  /* 0x0000000203020212 */ /* 0x000fc800078e3cff */
[----:B------:R-:W-:-:S05]  /*9dd0*/  @P0 LOP3.LUT R3, R3, R2, RZ, 0x3c, !PT ;  /* 0x0000000203030212 */ /* 0x000fca00078e3cff */
[----:B------:R0:W2:Y:S04]  /*9de0*/  @P0 LDG.E.U16 R24, [R2.64] ;  /* 0x0000000602180981 */ /* 0x0000a8000c1e1500 */
[----:B0-----:R-:W2:Y:S01]  /*9df0*/  LDL R3, [R1+0x278] ;  /* 0x0002780001037983 */ /* 0x001ea20000100800 */
[----:B------:R-:W-:Y:S01]  /*9e00*/  PRMT R23, RZ, 0x7610, R23 ;  /* 0x00007610ff177816 */ /* 0x000fe20000000017 */
[----:B------:R-:W-:Y:S01]  /*9e10*/  @P1 IMAD.MOV.U32 R2, RZ, RZ, R0 ;  /* 0x000000ffff021224 */ /* 0x000fe200078e0000 */
[----:B------:R-:W-:Y:S01]  /*9e20*/  ISETP.GT.AND P0, PT, R4, 0x7d, PT ;  /* 0x0000007d0400780c */ /* 0x000fe20003f04270 */
[----:B------:R-:W3:Y:S01]  /*9e30*/  LDL R0, [R1+0x264] ;  /* 0x0002640001007983 */ /* 0x000ee20000100800 */
[----:B------:R-:W-:-:S03]  /*9e40*/  PRMT R22, RZ, 0x7610, R22 ;  /* 0x00007610ff167816 */ /* 0x000fc60000000016 */
[----:B--2---:R4:W2:Y:S08]  /*9e50*/  @P1 LDG.E.U16 R23, [R2.64] ;  /* 0x0000000602171981 */ /* 0x0048b0000c1e1500 */
[----:B----4-:R-:W-:Y:S02]  /*9e60*/  @P0 IMAD.MOV.U32 R2, RZ, RZ, R28 ;  /* 0x000000ffff020224 */ /* 0x010fe400078e001c */
[----:B------:R-:W-:-:S05]  /*9e70*/  @P0 IMAD.MOV.U32 R3, RZ, RZ, R29 ;  /* 0x000000ffff030224 */ /* 0x000fca00078e001d */
[----:B------:R0:W4:Y:S04]  /*9e80*/  @P0 LDG.E.U16 R22, [R2.64] ;  /* 0x0000000602160981 */ /* 0x000128000c1e1500 */
[----:B--2---:R1:W-:Y:S04]  /*9e90*/  STL [R1+0xc70], R23 ;  /* 0x000c701701007387 */ /* 0x0043e80000100800 */
[----:B0-----:R-:W2:Y:S04]  /*9ea0*/  LDL R2, [R1+0x268] ;  /* 0x0002680001027983 */ /* 0x001ea80000100800 */
[----:B------:R-:W2:Y:S04]  /*9eb0*/  LDL R3, [R1+0x26c] ;  /* 0x00026c0001037983 */ /* 0x000ea80000100800 */
[----:B------:R-:W3:Y:S04]  /*9ec0*/  LDL R29, [R1+0x6b4] ;  /* 0x0006b400011d7983 */ /* 0x000ee80000100800 */
[----:B-1----:R-:W3:Y:S04]  /*9ed0*/  LDL R23, [R1+0x6cc] ;  /* 0x0006cc0001177983 */ /* 0x002ee80000100800 */
[----:B----4-:R0:W-:Y:S04]  /*9ee0*/  STL [R1+0xc74], R22 ;  /* 0x000c741601007387 */ /* 0x0101e80000100800 */
[----:B0-----:R-:W4:Y:S01]  /*9ef0*/  LDL R22, [R1+0x260] ;  /* 0x0002600001167983 */ /* 0x001f220000100800 */
[----:B------:R-:W-:-:S03]  /*9f00*/  ISETP.GT.AND P1, PT, R4, 0x7e, PT ;  /* 0x0000007e0400780c */ /* 0x000fc60003f24270 */
[----:B------:R-:W0:Y:S01]  /*9f10*/  S2R R28, SR_TID.X ;  /* 0x00000000001c7919 */ /* 0x000e220000002100 */
[----:B------:R-:W-:Y:S02]  /*9f20*/  ISETP.GT.AND P2, PT, R4, 0x7f, PT ;  /* 0x0000007f0400780c */ /* 0x000fe40003f44270 */
[----:B------:R-:W-:Y:S02]  /*9f30*/  PRMT R21, RZ, 0x7610, R21 ;  /* 0x00007610ff157816 */ /* 0x000fe40000000015 */
[----:B------:R-:W-:Y:S02]  /*9f40*/  PRMT R20, RZ, 0x7610, R20 ;  /* 0x00007610ff147816 */ /* 0x000fe40000000014 */
[----:B------:R-:W-:Y:S02]  /*9f50*/  PRMT R19, RZ, 0x7610, R19 ;  /* 0x00007610ff137816 */ /* 0x000fe40000000013 */
[----:B0-----:R-:W-:-:S04]  /*9f60*/  LOP3.LUT R28, R28, 0x7f, RZ, 0xc0, !PT ;  /* 0x0000007f1c1c7812 */ /* 0x001fc800078ec0ff */
[----:B------:R-:W-:Y:S02]  /*9f70*/  ISETP.GE.AND P0, PT, R28, R4, PT ;  /* 0x000000041c00720c */ /* 0x000fe40003f06270 */
[----:B--2---:R-:W-:-:S04]  /*9f80*/  @P1 LOP3.LUT R3, R3, R2, RZ, 0x3c, !PT ;  /* 0x0000000203031212 */ /* 0x004fc800078e3cff */
[----:B------:R-:W-:-:S04]  /*9f90*/  @P1 LOP3.LUT R2, R3, R2, RZ, 0x3c, !PT ;  /* 0x0000000203021212 */ /* 0x000fc800078e3cff */
[----:B------:R-:W-:-:S05]  /*9fa0*/  @P1 LOP3.LUT R3, R3, R2, RZ, 0x3c, !PT ;  /* 0x0000000203031212 */ /* 0x000fca00078e3cff */
[----:B------:R3:W2:Y:S02]  /*9fb0*/  @P1 LDG.E.U16 R21, [R2.64] ;  /* 0x0000000602151981 */ /* 0x0006a4000c1e1500 */
[----:B---3--:R-:W-:Y:S02]  /*9fc0*/  @P2 IMAD.MOV.U32 R2, RZ, RZ, R0 ;  /* 0x000000ffff022224 */ /* 0x008fe400078e0000 */
[----:B----4-:R-:W-:-:S05]  /*9fd0*/  @P2 IMAD.MOV.U32 R3, RZ, RZ, R22 ;  /* 0x000000ffff032224 */ /* 0x010fca00078e0016 */
[----:B------:R0:W3:Y:S02]  /*9fe0*/  @P2 LDG.E.U16 R20, [R2.64] ;  /* 0x0000000602142981 */ /* 0x0000e4000c1e1500 */
[----:B0-----:R-:W-:Y:S02]  /*9ff0*/  @!P0 IMAD.MOV.U32 R2, RZ, RZ, R23 ;  /* 0x000000ffff028224 */ /* 0x001fe400078e0017 */
[----:B------:R-:W-:Y:S01]  /*a000*/  @!P0 IMAD.MOV.U32 R3, RZ, RZ, R29 ;  /* 0x000000ffff038224 */ /* 0x000fe200078e001d */
[----:B------:R-:W-:Y:S06]  /*a010*/  BAR.SYNC.DEFER_BLOCKING 0x0 ;  /* 0x0000000000007b1d */ /* 0x000fec0000010000 */
[----:B------:R-:W4:Y:S04]  /*a020*/  @!P0 LDG.E.U16 R19, [R2.64] ;  /* 0x0000000602138981 */ /* 0x000f28000c1e1500 */
[----:B--2---:R0:W-:Y:S04]  /*a030*/  STL [R1+0xc40], R21 ;  /* 0x000c401501007387 */ /* 0x0041e80000100800 */
[----:B------:R-:W2:Y:S04]  /*a040*/  LDL R4, [R1+0x6c0] ;  /* 0x0006c00001047983 */ /* 0x000ea80000100800 */
[----:B------:R-:W2:Y:S04]  /*a050*/  LDL R0, [R1+0x6c4] ;  /* 0x0006c40001007983 */ /* 0x000ea80000100800 */
[----:B0-----:R-:W2:Y:S04]  /*a060*/  LDL R21, [R1+0x6d0] ;  /* 0x0006d00001157983 */ /* 0x001ea80000100800 */
[----:B---3--:R0:W-:Y:S04]  /*a070*/  STL [R1+0xc34], R20 ;  /* 0x000c341401007387 */ /* 0x0081e80000100800 */
[----:B------:R-:W3:Y:S04]  /*a080*/  LDL R29, [R1+0x6bc] ;  /* 0x0006bc00011d7983 */ /* 0x000ee80000100800 */
[----:B------:R-:W3:Y:S04]  /*a090*/  LDL R23, [R1+0x6ac] ;  /* 0x0006ac0001177983 */ /* 0x000ee80000100800 */
[----:B0-----:R-:W3:Y:S04]  /*a0a0*/  LDL R20, [R1+0x6c8] ;  /* 0x0006c80001147983 */ /* 0x001ee80000100800 */
[----:B------:R-:W3:Y:S04]  /*a0b0*/  LDL R22, [R1+0x6b0] ;  /* 0x0006b00001167983 */ /* 0x000ee80000100800 */
[----:B----4-:R0:W-:Y:S04]  /*a0c0*/  STL [R1+0xc38], R19 ;  /* 0x000c381301007387 */ /* 0x0101e80000100800 */
[----:B0-----:R-:W4:Y:S01]  /*a0d0*/  LDL R19, [R1+0x6b8] ;  /* 0x0006b80001137983 */ /* 0x001f220000100800 */
[----:B------:R-:W-:-:S02]  /*a0e0*/  PRMT R18, RZ, 0x7610, R18 ;  /* 0x00007610ff127816 */ /* 0x000fc40000000012 */
[----:B------:R-:W-:Y:S02]  /*a0f0*/  PRMT R17, RZ, 0x7610, R17 ;  /* 0x00007610ff117816 */ /* 0x000fe40000000011 */
[----:B------:R-:W-:Y:S02]  /*a100*/  PRMT R16, RZ, 0x7610, R16 ;  /* 0x00007610ff107816 */ /* 0x000fe40000000010 */
[----:B------:R-:W-:Y:S01]  /*a110*/  PRMT R15, RZ, 0x7610, R15 ;  /* 0x00007610ff0f7816 */ /* 0x000fe2000000000f */
[----:B--2---:R-:W-:Y:S02]  /*a120*/  @!P0 IMAD.MOV.U32 R2, RZ, RZ, R21 ;  /* 0x000000ffff028224 */ /* 0x004fe400078e0015 */
[----:B------:R-:W2:Y:S01]  /*a130*/  LDL R21, [R1+0x6a4] ;  /* 0x0006a40001157983 */ /* 0x000ea20000100800 */
[----:B---3--:R-:W-:-:S03]  /*a140*/  @!P0 IMAD.MOV.U32 R3, RZ, RZ, R20 ;  /* 0x000000ffff038224 */ /* 0x008fc600078e0014 */
[----:B------:R-:W3:Y:S04]  /*a150*/  LDL R20, [R1+0x6a8] ;  /* 0x0006a80001147983 */ /* 0x000ee80000100800 */
[----:B------:R0:W3:Y:S02]  /*a160*/  @!P0 LDG.E.U16 R18, [R2.64] ;  /* 0x0000000602128981 */ /* 0x0000e4000c1e1500 */
[----:B0-----:R-:W-:Y:S02]  /*a170*/  @!P0 IMAD.MOV.U32 R2, RZ, RZ, R0 ;  /* 0x000000ffff028224 */ /* 0x001fe400078e0000 */
[----:B------:R-:W-:-:S05]  /*a180*/  @!P0 IMAD.MOV.U32 R3, RZ, RZ, R4 ;  /* 0x000000ffff038224 */ /* 0x000fca00078e0004 */
[----:B------:R0:W3:Y:S02]  /*a190*/  @!P0 LDG.E.U16 R17, [R2.64] ;  /* 0x0000000602118981 */ /* 0x0000e4000c1e1500 */
[----:B0-----:R-:W-:Y:S02]  /*a1a0*/  @!P0 IMAD.MOV.U32 R2, RZ, RZ, R29 ;  /* 0x000000ffff028224 */ /* 0x001fe400078e001d */
[----:B----4-:R-:W-:-:S05]  /*a1b0*/  @!P0 IMAD.MOV.U32 R3, RZ, RZ, R19 ;  /* 0x000000ffff038224 */ /* 0x010fca00078e0013 */
[----:B------:R0:W4:Y:S02]  /*a1c0*/  @!P0 LDG.E.U16 R16, [R2.64] ;  /* 0x0000000602108981 */ /* 0x000124000c1e1500 */
[----:B0-----:R-:W-:Y:S02]  /*a1d0*/  @!P0 IMAD.MOV.U32 R2, RZ, RZ, R22 ;  /* 0x000000ffff028224 */ /* 0x001fe400078e0016 */
[----:B------:R-:W-:-:S05]  /*a1e0*/  @!P0 IMAD.MOV.U32 R3, RZ, RZ, R23 ;  /* 0x000000ffff038224 */ /* 0x000fca00078e0017 */
[----:B------:R2:W4:Y:S01]  /*a1f0*/  @!P0 LDG.E.U16 R15, [R2.64] ;  /* 0x00000006020f8981 */ /* 0x000522000c1e1500 */
[----:B------:R-:W-:Y:S01]  /*a200*/  PRMT R14, RZ, 0x7610, R14 ;  /* 0x00007610ff0e7816 */ /* 0x000fe2000000000e */
[----:B--2---:R-:W-:Y:S02]  /*a210*/  @!P0 IMAD.MOV.U32 R3, RZ, RZ, R21 ;  /* 0x000000ffff038224 */ /* 0x004fe400078e0015 */
[----:B---3--:R-:W-:Y:S01]  /*a220*/  @!P0 IMAD.MOV.U32 R2, RZ, RZ, R20 ;  /* 0x000000ffff028224 */ /* 0x008fe200078e0014 */
[----:B------:R-:W-:Y:S04]  /*a230*/  STL [R1+0xc3c], R18 ;  /* 0x000c3c1201007387 */ /* 0x000fe80000100800 */
[----:B------:R-:W2:Y:S04]  /*a240*/  LDL R4, [R1+0x69c] ;  /* 0x00069c0001047983 */ /* 0x000ea80000100800 */
[----:B------:R-:W3:Y:S04]  /*a250*/  LDL R0, [R1+0x6a0] ;  /* 0x0006a00001007983 */ /* 0x000ee80000100800 */
[----:B------:R2:W3:Y:S04]  /*a260*/  @!P0 LDG.E.U16 R14, [R2.64] ;  /* 0x00000006020e8981 */ /* 0x0004e8000c1e1500 */
[----:B------:R-:W-:Y:S04]  /*a270*/  STL [R1+0xc44], R17 ;  /* 0x000c441101007387 */ /* 0x000fe80000100800 */
[----:B----4-:R0:W-:Y:S04]  /*a280*/  STL [R1+0xc48], R16 ;  /* 0x000c481001007387 */ /* 0x0101e80000100800 */
[----:B------:R-:W4:Y:S04]  /*a290*/  LDL R19, [R1+0x694] ;  /* 0x0006940001137983 */ /* 0x000f280000100800 */
[----:B0-----:R-:W4:Y:S04]  /*a2a0*/  LDL R16, [R1+0x698] ;  /* 0x0006980001107983 */ /* 0x001f280000100800 */
[----:B------:R-:W-:Y:S04]  /*a2b0*/  STL [R1+0xc4c], R15 ;  /* 0x000c4c0f01007387 */ /* 0x000fe80000100800 */
[----:B------:R-:W4:Y:S04]  /*a2c0*/  LDL R18, [R1+0x68c] ;  /* 0x00068c0001127983 */ /* 0x000f280000100800 */
[----:B------:R-:W4:Y:S04]  /*a2d0*/  LDL R17, [R1+0x690] ;  /* 0x0006900001117983 */ /* 0x000f280000100800 */
[----:B------:R-:W0:Y:S01]  /*a2e0*/  S2R R28, SR_TID.X ;  /* 0x00000000001c7919 */ /* 0x000e220000002100 */
[----:B------:R-:W-:-:S02]  /*a2f0*/  PRMT R12, RZ, 0x7610, R12 ;  /* 0x00007610ff0c7816 */ /* 0x000fc4000000000c */
[----:B------:R-:W-:Y:S02]  /*a300*/  PRMT R10, RZ, 0x7610, R10 ;  /* 0x00007610ff0a7816 */ /* 0x000fe4000000000a */
[----:B0-----:R-:W-:-:S05]  /*a310*/  LOP3.LUT R28, R28, 0xff, RZ, 0xc0, !PT ;  /* 0x000000ff1c1c7812 */ /* 0x001fca00078ec0ff */
[----:B------:R-:W-:-:S05]  /*a320*/  IMAD.SHL.U32 R28, R28, 0x2, RZ ;  /* 0x000000021c1c7824 */ /* 0x000fca00078e00ff */
[----:B------:R0:W-:Y:S02]  /*a330*/  STS.U16 [R28], R8 ;  /* 0x000000081c007388 */ /* 0x0001e40000000400 */
[----:B0-----:R-:W-:Y:S01]  /*a340*/  PRMT R8, RZ, 0x7610, R8 ;  /* 0x00007610ff087816 */ /* 0x001fe20000000008 */
[----:B--2---:R-:W-:Y:S02]  /*a350*/  @!P0 IMAD.MOV.U32 R3, RZ, RZ, R4 ;  /* 0x000000ffff038224 */ /* 0x004fe400078e0004 */
[----:B---3--:R-:W-:Y:S01]  /*a360*/  @!P0 IMAD.MOV.U32 R2, RZ, RZ, R0 ;  /* 0x000000ffff028224 */ /* 0x008fe200078e0000 */
[----:B------:R-:W-:Y:S04]  /*a370*/  STL [R1+0xc50], R14 ;  /* 0x000c500e01007387 */ /* 0x000fe80000100800 */
[----:B------:R-:W2:Y:S04]  /*a380*/  LDL R4, [R1+0x684] ;  /* 0x0006840001047983 */ /* 0x000ea80000100800 */
[----:B------:R-:W3:Y:S04]  /*a390*/  LDL R0, [R1+0x688] ;  /* 0x0006880001007983 */ /* 0x000ee80000100800 */
[----:B------:R4:W3:Y:S04]  /*a3a0*/  @!P0 LDG.E.U16 R12, [R2.64] ;  /* 0x00000006020c8981 */ /* 0x0008e8000c1e1500 */
[----:B------:R2:W-:Y:S04]  /*a3b0*/  STS.U16 [R28+0x1000], R5 ;  /* 0x001000051c007388 */ /* 0x0005e80000000400 */
[----:B------:R-:W3:Y:S01]  /*a3c0*/  LDL.LU R29, [R1+0x1cc] ;  /* 0x0001cc00011d7983 */ /* 0x000ee20000300800 */
[----:B----4-:R-:W-:-:S02]  /*a3d0*/  @!P0 IMAD.MOV.U32 R3, RZ, RZ, R19 ;  /* 0x000000ffff038224 */ /* 0x010fc400078e0013 */
[----:B------:R-:W-:-:S05]  /*a3e0*/  @!P0 IMAD.MOV.U32 R2, RZ, RZ, R16 ;  /* 0x000000ffff028224 */ /* 0x000fca00078e0010 */
[----:B------:R0:W4:Y:S02]  /*a3f0*/  @!P0 LDG.E.U16 R10, [R2.64] ;  /* 0x00000006020a8981 */ /* 0x000124000c1e1500 */
[----:B0-----:R-:W-:Y:S02]  /*a400*/  @!P0 IMAD.MOV.U32 R2, RZ, RZ, R17 ;  /* 0x000000ffff028224 */ /* 0x001fe400078e0011 */
[----:B------:R-:W-:-:S05]  /*a410*/  @!P0 IMAD.MOV.U32 R3, RZ, RZ, R18 ;  /* 0x000000ffff038224 */ /* 0x000fca00078e0012 */
[----:B------:R0:W4:Y:S02]  /*a420*/  @!P0 LDG.E.U16 R8, [R2.64] ;  /* 0x0000000602088981 */ /* 0x000124000c1e1500 */
[----:B0-----:R-:W-:Y:S01]  /*a430*/  PRMT R2, RZ, 0x7610, R2 ;  /* 0x00007610ff027816 */ /* 0x001fe20000000002 */
[----:B--2---:R-:W-:Y:S02]  /*a440*/  @!P0 IMAD.MOV.U32 R5, RZ, RZ, R4 ;  /* 0x000000ffff058224 */ /* 0x004fe400078e0004 */
[----:B---3--:R-:W-:Y:S01]  /*a450*/  @!P0 IMAD.MOV.U32 R4, RZ, RZ, R0 ;  /* 0x000000ffff048224 */ /* 0x008fe200078e0000 */
[----:B------:R0:W-:Y:S04]  /*a460*/  STL [R1+0xc54], R12 ;  /* 0x000c540c01007387 */ /* 0x0001e80000100800 */
[----:B------:R-:W2:Y:S04]  /*a470*/  LDL R16, [R1+0x67c] ;  /* 0x00067c0001107983 */ /* 0x000ea80000100800 */
[----:B------:R-:W3:Y:S04]  /*a480*/  LDL R15, [R1+0x680] ;  /* 0x00068000010f7983 */ /* 0x000ee80000100800 */
[----:B------:R2:W3:Y:S04]  /*a490*/  @!P0 LDG.E.U16 R2, [R4.64] ;  /* 0x0000000604028981 */ /* 0x0004e8000c1e1500 */
[----:B----4-:R1:W-:Y:S04]  /*a4a0*/  STL [R1+0xc58], R10 ;  /* 0x000c580a01007387 */ /* 0x0103e80000100800 */
[----:B------:R-:W4:Y:S04]  /*a4b0*/  LDL R14, [R1+0x674] ;  /* 0x00067400010e7983 */ /* 0x000f280000100800 */
[----:B0-----:R-:W4:Y:S04]  /*a4c0*/  LDL R12, [R1+0x678] ;  /* 0x00067800010c7983 */ /* 0x001f280000100800 */
[----:B------:R0:W-:Y:S04]  /*a4d0*/  STL [R1+0xc5c], R8 ;  /* 0x000c5c0801007387 */ /* 0x0001e80000100800 */
[----:B-1----:R-:W4:Y:S04]  /*a4e0*/  LDL R10, [R1+0x66c] ;  /* 0x00066c00010a7983 */ /* 0x002f280000100800 */
[----:B------:R-:W4:Y:S01]  /*a4f0*/  LDL R0, [R1+0x670] ;  /* 0x0006700001007983 */ /* 0x000f220000100800 */
[----:B------:R-:W-:-:S03]  /*a500*/  PRMT R3, RZ, 0x7610, R3 ;  /* 0x00007610ff037816 */ /* 0x000fc60000000003 */
[----:B------:R-:W-:Y:S04]  /*a510*/  STS.U16 [R28+0x2000], R7 ;  /* 0x002000071c007388 */ /* 0x000fe80000000400 */
[----:B------:R-:W-:Y:S01]  /*a520*/  STS.U16 [R28+0x3000], R6 ;  /* 0x003000061c007388 */ /* 0x000fe20000000400 */
[----:B--2---:R-:W-:Y:S02]  /*a530*/  @!P0 IMAD.MOV.U32 R5, RZ, RZ, R16 ;  /* 0x000000ffff058224 */ /* 0x004fe400078e0010 */
[----:B---3--:R-:W-:Y:S01]  /*a540*/  @!P0 IMAD.MOV.U32 R4, RZ, RZ, R15 ;  /* 0x000000ffff048224 */ /* 0x008fe200078e000f */
[----:B------:R1:W-:Y:S04]  /*a550*/  STL [R1+0xc60], R2 ;  /* 0x000c600201007387 */ /* 0x0003e80000100800 */
[----:B0-----:R-:W2:Y:S04]  /*a560*/  LDL R8, [R1+0x664] ;  /* 0x0006640001087983 */ /* 0x001ea80000100800 */
[----:B------:R0:W3:Y:S04]  /*a570*/  @!P0 LDG.E.U16 R3, [R4.64] ;  /* 0x0000000604038981 */ /* 0x0000e8000c1e1500 */
[----:B-1----:R-:W3:Y:S01]  /*a580*/  LDL R2, [R1+0x668] ;  /* 0x0006680001027983 */ /* 0x002ee20000100800 */
[----:B----4-:R-:W-:Y:S01]  /*a590*/  @!P0 IMAD.MOV.U32 R7, RZ, RZ, R14 ;  /* 0x000000ffff078224 */ /* 0x010fe200078e000e */
[----:B0-----:R-:W-:Y:S01]  /*a5a0*/  PRMT R4, RZ, 0x7610, R4 ;  /* 0x00007610ff047816 */ /* 0x001fe20000000004 */
[----:B------:R-:W-:Y:S01]  /*a5b0*/  @!P0 IMAD.MOV.U32 R6, RZ, RZ, R12 ;  /* 0x000000ffff068224 */ /* 0x000fe200078e000c */
[----:B------:R-:W-:-:S04]  /*a5c0*/  PRMT R5, RZ, 0x7610, R5 ;  /* 0x00007610ff057816 */ /* 0x000fc80000000005 */
[----:B------:R0:W4:Y:S02]  /*a5d0*/  @!P0 LDG.E.U16 R4, [R6.64] ;  /* 0x0000000606048981 */ /* 0x000124000c1e1500 */
[----:B0-----:R-:W-:Y:S02]  /*a5e0*/  @!P0 IMAD.MOV.U32 R7, RZ, RZ, R10 ;  /* 0x000000ffff078224 */ /* 0x001fe400078e000a */
[----:B------:R-:W-:-:S05]  /*a5f0*/  @!P0 IMAD.MOV.U32 R6, RZ, RZ, R0 ;  /* 0x000000ffff068224 */ /* 0x000fca00078e0000 */
[----:B------:R2:W4:Y:S04]  /*a600*/  @!P0 LDG.E.U16 R5, [R6.64] ;  /* 0x0000000606058981 */ /* 0x000528000c1e1500 */
[----:B------:R0:W-:Y:S02]  /*a610*/  STS.U16 [R28+0x5000], R9 ;  /* 0x005000091c007388 */ /* 0x0001e40000000400 */
[----:B0-----:R-:W-:Y:S01]  /*a620*/  PRMT R9, RZ, 0x7610, R9 ;  /* 0x00007610ff097816 */ /* 0x001fe20000000009 */
[----:B--2---:R-:W-:Y:S02]  /*a630*/  @!P0 IMAD.MOV.U32 R7, RZ, RZ, R8 ;  /* 0x000000ffff078224 */ /* 0x004fe400078e0008 */
[----:B---3--:R-:W-:Y:S01]  /*a640*/  @!P0 IMAD.MOV.U32 R6, RZ, RZ, R2 ;  /* 0x000000ffff068224 */ /* 0x008fe200078e0002 */
[----:B------:R-:W-:Y:S04]  /*a650*/  STL [R1+0xc64], R3 ;  /* 0x000c640301007387 */ /* 0x000fe80000100800 */
[----:B------:R-:W2:Y:S04]  /*a660*/  @!P0 LDG.E.U16 R9, [R6.64] ;  /* 0x0000000606098981 */ /* 0x000ea8000c1e1500 */
[----:B----4-:R0:W-:Y:S04]  /*a670*/  STL [R1+0xc68], R4 ;  /* 0x000c680401007387 */ /* 0x0101e80000100800 */
[----:B------:R-:W3:Y:S04]  /*a680*/  LDL R10, [R1+0x65c] ;  /* 0x00065c00010a7983 */ /* 0x000ee80000100800 */
[----:B------:R-:W4:Y:S04]  /*a690*/  LDL R0, [R1+0x660] ;  /* 0x0006600001007983 */ /* 0x000f280000100800 */
[----:B0-----:R-:W4:Y:S04]  /*a6a0*/  LDL.LU R4, [R1+0x11c] ;  /* 0x00011c0001047983 */ /* 0x001f280000300800 */
[----:B------:R-:W4:Y:S04]  /*a6b0*/  LDL.LU R23, [R1+0xfc] ;  /* 0x0000fc0001177983 */ /* 0x000f280000300800 */
[----:B------:R0:W-:Y:S04]  /*a6c0*/  STL [R1+0xc6c], R5 ;  /* 0x000c6c0501007387 */ /* 0x0001e80000100800 */
[----:B0-----:R-:W4:Y:S04]  /*a6d0*/  LDL.LU R5, [R1+0x14c] ;  /* 0x00014c0001057983 */ /* 0x001f280000300800 */
[----:B------:R-:W4:Y:S04]  /*a6e0*/  LDL R16, [R1+0x658] ;  /* 0x0006580001107983 */ /* 0x000f280000100800 */
[----:B------:R-:W4:Y:S04]  /*a6f0*/  LDL R17, [R1+0x25c] ;  /* 0x00025c0001117983 */ /* 0x000f280000100800 */
[----:B------:R-:W4:Y:S04]  /*a700*/  LDL.LU R18, [R1+0xdc] ;  /* 0x0000dc0001127983 */ /* 0x000f280000300800 */
[----:B------:R-:W4:Y:S04]  /*a710*/  LDL.LU R3, [R1+0x7c] ;  /* 0x00007c0001037983 */ /* 0x000f280000300800 */
[----:B------:R-:W4:Y:S04]  /*a720*/  LDL.LU R2, [R1+0x1c] ;  /* 0x00001c0001027983 */ /* 0x000f280000300800 */
[----:B------:R-:W4:Y:S04]  /*a730*/  LDL.LU R19, [R1+0x254] ;  /* 0x0002540001137983 */ /* 0x000f280000300800 */
[----:B------:R-:W4:Y:S04]  /*a740*/  LDL.LU R8, [R1+0x238] ;  /* 0x0002380001087983 */ /* 0x000f280000300800 */
[----:B------:R-:W4:Y:S04]  /*a750*/  LDL.LU R20, [R1+0x21c] ;  /* 0x00021c0001147983 */ /* 0x000f280000300800 */
[----:B------:R0:W-:Y:S02]  /*a760*/  STS.U16 [R28+0x6000], R11 ;  /* 0x0060000b1c007388 */ /* 0x0001e40000000400 */
[----:B0-----:R-:W-:-:S02]  /*a770*/  PRMT R11, RZ, 0x7610, R11 ;  /* 0x00007610ff0b7816 */ /* 0x001fc4000000000b */
[----:B------:R-:W-:Y:S04]  /*a780*/  STS.U16 [R28+0x4000], R29 ;  /* 0x0040001d1c007388 */ /* 0x000fe80000000400 */
[----:B--2---:R0:W-:Y:S04]  /*a790*/  STL [R1+0xc78], R9 ;  /* 0x000c780901007387 */ /* 0x0041e80000100800 */
[----:B0-----:R-:W2:Y:S01]  /*a7a0*/  LDL.LU R9, [R1+0x16c] ;  /* 0x00016c0001097983 */ /* 0x001ea20000300800 */
[----:B---3--:R-:W-:-:S03]  /*a7b0*/  @!P0 IMAD.MOV.U32 R7, RZ, RZ, R10 ;  /* 0x000000ffff078224 */ /* 0x008fc600078e000a */
[----:B------:R-:W3:Y:S01]  /*a7c0*/  LDL.LU R21, [R1+0x200] ;  /* 0x0002000001157983 */ /* 0x000ee20000300800 */
[----:B----4-:R-:W-:-:S03]  /*a7d0*/  @!P0 IMAD.MOV.U32 R6, RZ, RZ, R0 ;  /* 0x000000ffff068224 */ /* 0x010fc600078e0000 */
[----:B------:R-:W4:Y:S04]  /*a7e0*/  LDL.LU R10, [R1+0x1e4] ;  /* 0x0001e400010a7983 */ /* 0x000f280000300800 */
[----:B------:R-:W3:Y:S04]  /*a7f0*/  LDL.LU R0, [R1+0x1c4] ;  /* 0x0001c40001007983 */ /* 0x000ee80000300800 */
[----:B------:R-:W3:Y:S04]  /*a800*/  LDL.LU R12, [R1+0x1a8] ;  /* 0x0001a800010c7983 */ /* 0x000ee80000300800 */
[----:B------:R-:W4:Y:S04]  /*a810*/  LDL.LU R15, [R1+0x188] ;  /* 0x00018800010f7983 */ /* 0x000f280000300800 */
[----:B------:R-:W4:Y:S04]  /*a820*/  LDL.LU R14, [R1+0x168] ;  /* 0x00016800010e7983 */ /* 0x000f280000300800 */
[----:B------:R0:W4:Y:S04]  /*a830*/  @!P0 LDG.E.U16 R11, [R6.64] ;  /* 0x00000006060b8981 */ /* 0x000128000c1e1500 */
[----:B------:R-:W4:Y:S01]  /*a840*/  LDL.LU R22, [R1+0x148] ;  /* 0x0001480001167983 */ /* 0x000f220000300800 */
[----:B0-----:R-:W-:-:S02]  /*a850*/  @!P0 IMAD.MOV.U32 R6, RZ, RZ, R16 ;  /* 0x000000ffff068224 */ /* 0x001fc400078e0010 */
[----:B------:R-:W-:Y:S01]  /*a860*/  @!P0 IMAD.MOV.U32 R7, RZ, RZ, R17 ;  /* 0x000000ffff078224 */ /* 0x000fe200078e0011 */
[----:B------:R-:W4:Y:S04]  /*a870*/  LDL.LU R16, [R1+0x118] ;  /* 0x0001180001107983 */ /* 0x000f280000300800 */
[----:B------:R-:W4:Y:S04]  /*a880*/  LDL.LU R17, [R1+0xf8] ;  /* 0x0000f80001117983 */ /* 0x000f280000300800 */
[----:B------:R-:W4:Y:S04]  /*a890*/  LDL.LU R29, [R1+0xd8] ;  /* 0x0000d800011d7983 */ /* 0x000f280000300800 */
[----:B------:R0:W-:Y:S04]  /*a8a0*/  STS.U16 [R28+0xb000], R23 ;  /* 0x00b000171c007388 */ /* 0x0001e80000000400 */
[----:B------:R1:W-:Y:S04]  /*a8b0*/  STS.U16 [R28+0xc000], R18 ;  /* 0x00c000121c007388 */ /* 0x0003e80000000400 */
[----:B0-----:R-:W4:Y:S04]  /*a8c0*/  LDL.LU R23, [R1+0x78] ;  /* 0x0000780001177983 */ /* 0x001f280000300800 */
[----:B-1----:R-:W4:Y:S04]  /*a8d0*/  LDL.LU R18, [R1+0x18] ;  /* 0x0000180001127983 */ /* 0x002f280000300800 */
[----:B------:R0:W-:Y:S04]  /*a8e0*/  STS.U16 [R28+0xa000], R4 ;  /* 0x00a000041c007388 */ /* 0x0001e80000000400 */
[----:B------:R1:W-:Y:S01]  /*a8f0*/  STS.U16 [R28+0x7000], R13 ;  /* 0x0070000d1c007388 */ /* 0x0003e20000000400 */
[----:B0-----:R-:W-:-:S03]  /*a900*/  LOP3.LUT R4, R28, 0x10, RZ, 0x3c, !PT ;  /* 0x000000101c047812 */ /* 0x001fc600078e3cff */
[----:B------:R-:W-:Y:S04]  /*a910*/  STS.U16 [R28+0x9000], R5 ;  /* 0x009000051c007388 */ /* 0x000fe80000000400 */
[----:B------:R-:W-:Y:S04]  /*a920*/  STS.U16 [R28+0xd000], R3 ;  /* 0x00d000031c007388 */ /* 0x000fe80000000400 */
[----:B------:R-:W-:Y:S04]  /*a930*/  STS.U16 [R28+0xe000], R2 ;  /* 0x00e000021c007388 */ /* 0x000fe80000000400 */
[----:B------:R-:W-:Y:S01]  /*a940*/  STS.U16 [R28+0xf000], R27 ;  /* 0x00f0001b1c007388 */ /* 0x000fe20000000400 */
[----:B-1----:R-:W-:-:S06]  /*a950*/  PRMT R13, RZ, 0x7610, R13 ;  /* 0x00007610ff0d7816 */ /* 0x002fcc000000000d */
[----:B------:R0:W4:Y:S04]  /*a960*/  @!P0 LDG.E.U16 R13, [R6.64] ;  /* 0x00000006060d8981 */ /* 0x000128000c1e1500 */
[----:B--2---:R-:W-:Y:S04]  /*a970*/  STS.U16 [R28+0x8000], R9 ;  /* 0x008000091c007388 */ /* 0x004fe80000000400 */
[----:B------:R1:W-:Y:S04]  /*a980*/  STS.U16 [R4+0x200], R19 ;  /* 0x0002001304007388 */ /* 0x0003e80000000400 */
[----:B------:R-:W-:Y:S04]  /*a990*/  STS.U16 [R4+0x1200], R8 ;  /* 0x0012000804007388 */ /* 0x000fe80000000400 */
[----:B------:R2:W-:Y:S04]  /*a9a0*/  STS.U16 [R4+0x2200], R20 ;  /* 0x0022001404007388 */ /* 0x0005e80000000400 */
[----:B---3--:R3:W-:Y:S04]  /*a9b0*/  STS.U16 [R4+0x3200], R21 ;  /* 0x0032001504007388 */ /* 0x0087e80000000400 */
[----:B----4-:R-:W-:Y:S04]  /*a9c0*/  STS.U16 [R4+0x4200], R10 ;  /* 0x0042000a04007388 */ /* 0x010fe80000000400 */
[----:B------:R2:W-:Y:S04]  /*a9d0*/  STS.U16 [R4+0x5200], R0 ;  /* 0x0052000004007388 */ /* 0x0005e80000000400 */
[----:B-1----:R-:W4:Y:S04]  /*a9e0*/  LDL.LU R19, [R1+0x250] ;  /* 0x0002500001137983 */ /* 0x002f280000300800 */
[----:B------:R-:W-:Y:S04]  /*a9f0*/  STS.U16 [R4+0x6200], R12 ;  /* 0x0062000c04007388 */ /* 0x000fe80000000400 */
[----:B--2---:R-:W2:Y:S04]  /*aa00*/  LDL.LU R20, [R1+0x234] ;  /* 0x0002340001147983 */ /* 0x004ea80000300800 */
[----:B------:R-:W-:Y:S04]  /*aa10*/  STS.U16 [R4+0x7200], R15 ;  /* 0x0072000f04007388 */ /* 0x000fe80000000400 */
[----:B---3--:R-:W3:Y:S04]  /*aa20*/  LDL.LU R21, [R1+0x218] ;  /* 0x0002180001157983 */ /* 0x008ee80000300800 */
[----:B------:R-:W-:Y:S04]  /*aa30*/  STS.U16 [R4+0x8200], R14 ;  /* 0x0082000e04007388 */ /* 0x000fe80000000400 */
[----:B------:R-:W3:Y:S04]  /*aa40*/  LDL.LU R0, [R1+0x1fc] ;  /* 0x0001fc0001007983 */ /* 0x000ee80000300800 */
[----:B------:R1:W-:Y:S04]  /*aa50*/  STS.U16 [R4+0x9200], R22 ;  /* 0x0092001604007388 */ /* 0x0003e80000000400 */
[----:B------:R-:W-:Y:S04]  /*aa60*/  STS.U16 [R4+0xa200], R16 ;  /* 0x00a2001004007388 */ /* 0x000fe80000000400 */
[----:B------:R-:W-:Y:S04]  /*aa70*/  STS.U16 [R4+0xb200], R17 ;  /* 0x00b2001104007388 */ /* 0x000fe80000000400 */
[----:B-1----:R-:W3:Y:S04]  /*aa80*/  LDL.LU R22, [R1+0x1e0] ;  /* 0x0001e00001167983 */ /* 0x002ee80000300800 */
[----:B------:R-:W3:Y:S04]  /*aa90*/  LDL.LU R27, [R1+0x1a4] ;  /* 0x0001a400011b7983 */ /* 0x000ee80000300800 */
[----:B------:R1:W-:Y:S04]  /*aaa0*/  STS.U16 [R4+0xc200], R29 ;  /* 0x00c2001d04007388 */ /* 0x0003e80000000400 */
[----:B------:R-:W3:Y:S04]  /*aab0*/  LDL.LU R28, [R1+0x184] ;  /* 0x00018400011c7983 */ /* 0x000ee80000300800 */
[----:B------:R0:W-:Y:S04]  /*aac0*/  STS.U16 [R4+0xd200], R23 ;  /* 0x00d2001704007388 */ /* 0x0001e80000000400 */
[----:B-1----:R-:W3:Y:S04]  /*aad0*/  LDL.LU R29, [R1+0x164] ;  /* 0x00016400011d7983 */ /* 0x002ee80000300800 */
[----:B------:R-:W-:Y:S04]  /*aae0*/  STS.U16 [R4+0xe200], R18 ;  /* 0x00e2001204007388 */ /* 0x000fe80000000400 */
[----:B0-----:R-:W3:Y:S04]  /*aaf0*/  LDL.LU R23, [R1+0x144] ;  /* 0x0001440001177983 */ /* 0x001ee80000300800 */
[----:B------:R-:W3:Y:S04]  /*ab00*/  LDL.LU R6, [R1+0x114] ;  /* 0x0001140001067983 */ /* 0x000ee80000300800 */
[----:B------:R-:W3:Y:S04]  /*ab10*/  LDL.LU R7, [R1+0xf4] ;  /* 0x0000f40001077983 */ /* 0x000ee80000300800 */
[----:B------:R-:W3:Y:S04]  /*ab20*/  LDL.LU R9, [R1+0xd4] ;  /* 0x0000d40001097983 */ /* 0x000ee80000300800 */
[----:B------:R0:W-:Y:S04]  /*ab30*/  STS.U16 [R4+0xf200], R26 ;  /* 0x00f2001a04007388 */ /* 0x0001e80000000400 */
[----:B0-----:R-:W3:Y:S04]  /*ab40*/  LDL.LU R26, [R1+0x1c0] ;  /* 0x0001c000011a7983 */ /* 0x001ee80000300800 */
[----:B------:R-:W0:Y:S04]  /*ab50*/  S2R R15, SR_TID.X ;  /* 0x00000000000f7919 */ /* 0x000e280000002100 */
[----:B------:R-:W3:Y:S04]  /*ab60*/  LDL.LU R5, [R1+0x74] ;  /* 0x0000740001057983 */ /* 0x000ee80000300800 */
[----:B------:R-:W3:Y:S04]  /*ab70*/  LDL.LU R4, [R1+0x14] ;  /* 0x0000140001047983 */ /* 0x000ee80000300800 */
[----:B------:R-:W3:Y:S04]  /*ab80*/  LDL.LU R18, [R1+0x24c] ;  /* 0x00024c0001127983 */ /* 0x000ee80000300800 */
[----:B------:R-:W3:Y:S01]  /*ab90*/  LDL.LU R8, [R1+0x230] ;  /* 0x0002300001087983 */ /* 0x000ee20000300800 */
[----:B0-----:R-:W-:-:S05]  /*aba0*/  LOP3.LUT R2, R15, 0xff, RZ, 0xc0, !PT ;  /* 0x000000ff0f027812 */ /* 0x001fca00078ec0ff */
[----:B------:R-:W-:-:S05]  /*abb0*/  IMAD.SHL.U32 R3, R2, 0x2, RZ ;  /* 0x0000000202037824 */ /* 0x000fca00078e00ff */
[----:B------:R-:W-:-:S05]  /*abc0*/  LOP3.LUT R3, R3, 0x20, RZ, 0x3c, !PT ;  /* 0x0000002003037812 */ /* 0x000fca00078e3cff */
[----:B----4-:R0:W-:Y:S04]  /*abd0*/  STS.U16 [R3+0x400], R19 ;  /* 0x0004001303007388 */ /* 0x0101e80000000400 */
[----:B--2---:R-:W-:Y:S04]  /*abe0*/  STS.U16 [R3+0x1400], R20 ;  /* 0x0014001403007388 */ /* 0x004fe80000000400 */
[----:B0-----:R-:W2:Y:S04]  /*abf0*/  LDL.LU R19, [R1+0x214] ;  /* 0x0002140001137983 */ /* 0x001ea80000300800 */
[----:B------:R-:W4:Y:S04]  /*ac00*/  LDL.LU R10, [R1+0x1f8] ;  /* 0x0001f800010a7983 */ /* 0x000f280000300800 */
[----:B---3--:R-:W-:Y:S04]  /*ac10*/  STS.U16 [R3+0x2400], R21 ;  /* 0x0024001503007388 */ /* 0x008fe80000000400 */
[----:B------:R-:W3:Y:S04]  /*ac20*/  LDL.LU R12, [R1+0x1dc] ;  /* 0x0001dc00010c7983 */ /* 0x000ee80000300800 */
[----:B------:R0:W-:Y:S04]  /*ac30*/  STS.U16 [R3+0x3400], R0 ;  /* 0x0034000003007388 */ /* 0x0001e80000000400 */
[----:B------:R-:W3:Y:S04]  /*ac40*/  LDL.LU R14, [R1+0x1bc] ;  /* 0x0001bc00010e7983 */ /* 0x000ee80000300800 */
[----:B0-----:R-:W3:Y:S04]  /*ac50*/  LDL.LU R0, [R1+0x1a0] ;  /* 0x0001a00001007983 */ /* 0x001ee80000300800 */
[----:B------:R-:W3:Y:S04]  /*ac60*/  LDL.LU R15, [R1+0x180] ;  /* 0x00018000010f7983 */ /* 0x000ee80000300800 */
[----:B------:R0:W-:Y:S04]  /*ac70*/  STS.U16 [R3+0x4400], R22 ;  /* 0x0044001603007388 */ /* 0x0001e80000000400 */
[----:B------:R-:W3:Y:S04]  /*ac80*/  LDL.LU R16, [R1+0x160] ;  /* 0x0001600001107983 */ /* 0x000ee80000300800 */
[----:B------:R-:W3:Y:S04]  /*ac90*/  LDL.LU R17, [R1+0x140] ;  /* 0x0001400001117983 */ /* 0x000ee80000300800 */
[----:B------:R-:W3:Y:S04]  /*aca0*/  LDL.LU R20, [R1+0x110] ;  /* 0x0001100001147983 */ /* 0x000ee80000300800 */
[----:B------:R-:W3:Y:S04]  /*acb0*/  LDL.LU R21, [R1+0xf0] ;  /* 0x0000f00001157983 */ /* 0x000ee80000300800 */
[----:B0-----:R-:W3:Y:S04]  /*acc0*/  LDL.LU R22, [R1+0xd0] ;  /* 0x0000d00001167983 */ /* 0x001ee80000300800 */
[----:B------:R-:W-:Y:S04]  /*acd0*/  STS.U16 [R3+0x5400], R26 ;  /* 0x0054001a03007388 */ /* 0x000fe80000000400 */
[----:B------:R-:W-:Y:S04]  /*ace0*/  STS.U16 [R3+0x6400], R27 ;  /* 0x0064001b03007388 */ /* 0x000fe80000000400 */
[----:B------:R-:W-:Y:S04]  /*acf0*/  STS.U16 [R3+0x7400], R28 ;  /* 0x0074001c03007388 */ /* 0x000fe80000000400 */
[----:B------:R0:W-:Y:S04]  /*ad00*/  STS.U16 [R3+0x8400], R29 ;  /* 0x0084001d03007388 */ /* 0x0001e80000000400 */
[----:B------:R1:W-:Y:S04]  /*ad10*/  STS.U16 [R3+0x9400], R23 ;  /* 0x0094001703007388 */ /* 0x0003e80000000400 */
[----:B0-----:R-:W3:Y:S04]  /*ad20*/  LDL.LU R29, [R1+0x70] ;  /* 0x00007000011d7983 */ /* 0x001ee80000300800 */
[----:B-1----:R-:W3:Y:S01]  /*ad30*/  LDL.LU R23, [R1+0x10] ;  /* 0x0000100001177983 */ /* 0x002ee20000300800 */
[----:B------:R-:W-:-:S03]  /*ad40*/  IMAD.SHL.U32 R2, R2, 0x2, RZ ;  /* 0x0000000202027824 */ /* 0x000fc600078e00ff */
[----:B------:R-:W-:Y:S02]  /*ad50*/  STS.U16 [R3+0xa400], R6 ;  /* 0x00a4000603007388 */ /* 0x000fe40000000400 */
[----:B------:R-:W-:Y:S02]  /*ad60*/  LOP3.LUT R2, R2, 0x30, RZ, 0x3c, !PT ;  /* 0x0000003002027812 */ /* 0x000fe400078e3cff */
[----:B------:R-:W-:Y:S04]  /*ad70*/  STS.U16 [R3+0xb400], R7 ;  /* 0x00b4000703007388 */ /* 0x000fe80000000400 */
[----:B------:R-:W-:Y:S04]  /*ad80*/  STS.U16 [R3+0xc400], R9 ;  /* 0x00c4000903007388 */ /* 0x000fe80000000400 */
[----:B------:R-:W-:Y:S04]  /*ad90*/  STS.U16 [R3+0xd400], R5 ;  /* 0x00d4000503007388 */ /* 0x000fe80000000400 */
[----:B------:R-:W-:Y:S04]  /*ada0*/  STS.U16 [R3+0xe400], R4 ;  /* 0x00e4000403007388 */ /* 0x000fe80000000400 */
[----:B------:R-:W-:Y:S04]  /*adb0*/  STS.U16 [R3+0xf400], R25 ;  /* 0x00f4001903007388 */ /* 0x000fe80000000400 */
[----:B------:R0:W-:Y:S04]  /*adc0*/  STS.U16 [R2+0x600], R18 ;  /* 0x0006001202007388 */ /* 0x0001e80000000400 */
[----:B------:R-:W-:Y:S04]  /*add0*/  STS.U16 [R2+0x1600], R8 ;  /* 0x0016000802007388 */ /* 0x000fe80000000400 */
[----:B0-----:R-:W3:Y:S04]  /*ade0*/  LDL.LU R18, [R1+0x248] ;  /* 0x0002480001127983 */ /* 0x001ee80000300800 */
[----:B--2---:R0:W-:Y:S04]  /*adf0*/  STS.U16 [R2+0x2600], R19 ;  /* 0x0026001302007388 */ /* 0x0041e80000000400 */
[----:B----4-:R-:W-:Y:S04]  /*ae00*/  STS.U16 [R2+0x3600], R10 ;  /* 0x0036000a02007388 */ /* 0x010fe80000000400 */
[----:B0-----:R-:W2:Y:S04]  /*ae10*/  LDL.LU R19, [R1+0x22c] ;  /* 0x00022c0001137983 */ /* 0x001ea80000300800 */
[----:B---3--:R-:W-:Y:S04]  /*ae20*/  STS.U16 [R2+0x4600], R12 ;  /* 0x0046000c02007388 */ /* 0x008fe80000000400 */
[----:B------:R-:W-:Y:S04]  /*ae30*/  STS.U16 [R2+0x5600], R14 ;  /* 0x0056000e02007388 */ /* 0x000fe80000000400 */
[----:B------:R-:W-:Y:S04]  /*ae40*/  STS.U16 [R2+0x6600], R0 ;  /* 0x0066000002007388 */ /* 0x000fe80000000400 */
[----:B------:R-:W-:Y:S04]  /*ae50*/  STS.U16 [R2+0x7600], R15 ;  /* 0x0076000f02007388 */ /* 0x000fe80000000400 */
[----:B------:R-:W-:Y:S04]  /*ae60*/  STS.U16 [R2+0x8600], R16 ;  /* 0x0086001002007388 */ /* 0x000fe80000000400 */
[----:B------:R-:W-:Y:S04]  /*ae70*/  STS.U16 [R2+0x9600], R17 ;  /* 0x0096001102007388 */ /* 0x000fe80000000400 */
[----:B------:R0:W-:Y:S04]  /*ae80*/  STS.U16 [R2+0xa600], R20 ;  /* 0x00a6001402007388 */ /* 0x0001e80000000400 */
[----:B------:R1:W-:Y:S04]  /*ae90*/  STS.U16 [R2+0xb600], R21 ;  /* 0x00b6001502007388 */ /* 0x0003e80000000400 */
[----:B------:R-:W-:Y:S04]  /*aea0*/  STS.U16 [R2+0xc600], R22 ;  /* 0x00c6001602007388 */ /* 0x000fe80000000400 */
[----:B0-----:R-:W3:Y:S04]  /*aeb0*/  LDL.LU R20, [R1+0x210] ;  /* 0x0002100001147983 */ /* 0x001ee80000300800 */
[----:B-1----:R-:W4:Y:S04]  /*aec0*/  LDL.LU R21, [R1+0x1f4] ;  /* 0x0001f40001157983 */ /* 0x002f280000300800 */
[----:B------:R0:W-:Y:S04]  /*aed0*/  STS.U16 [R2+0xd600], R29 ;  /* 0x00d6001d02007388 */ /* 0x0001e80000000400 */
[----:B------:R1:W-:Y:S04]  /*aee0*/  STS.U16 [R2+0xe600], R23 ;  /* 0x00e6001702007388 */ /* 0x0003e80000000400 */
[----:B0-----:R-:W4:Y:S04]  /*aef0*/  LDL.LU R29, [R1+0x1d8] ;  /* 0x0001d800011d7983 */ /* 0x001f280000300800 */
[----:B------:R-:W4:Y:S04]  /*af00*/  LDL.LU R9, [R1+0x1b8] ;  /* 0x0001b80001097983 */ /* 0x000f280000300800 */
[----:B------:R-:W4:Y:S04]  /*af10*/  LDL.LU R22, [R1+0x19c] ;  /* 0x00019c0001167983 */ /* 0x000f280000300800 */
[----:B-1----:R-:W4:Y:S04]  /*af20*/  LDL.LU R23, [R1+0x17c] ;  /* 0x00017c0001177983 */ /* 0x002f280000300800 */
[----:B------:R-:W0:Y:S04]  /*af30*/  S2R R0, SR_TID.X ;  /* 0x0000000000007919 */ /* 0x000e280000002100 */
[----:B------:R-:W4:Y:S04]  /*af40*/  LDL.LU R25, [R1+0x12c] ;  /* 0x00012c0001197983 */ /* 0x000f280000300800 */
[----:B------:R-:W4:Y:S04]  /*af50*/  LDL.LU R26, [R1+0x10c] ;  /* 0x00010c00011a7983 */ /* 0x000f280000300800 */
[----:B------:R-:W4:Y:S04]  /*af60*/  LDL.LU R27, [R1+0xec] ;  /* 0x0000ec00011b7983 */ /* 0x000f280000300800 */
[----:B------:R-:W4:Y:S04]  /*af70*/  LDL.LU R28, [R1+0x9c] ;  /* 0x00009c00011c7983 */ /* 0x000f280000300800 */
[----:B------:R1:W-:Y:S01]  /*af80*/  STS.U16 [R2+0xf600], R24 ;  /* 0x00f6001802007388 */ /* 0x0003e20000000400 */
[----:B0-----:R-:W-:-:S03]  /*af90*/  LOP3.LUT R0, R0, 0xff, RZ, 0xc0, !PT ;  /* 0x000000ff00007812 */ /* 0x001fc600078ec0ff */
[----:B-1----:R-:W4:Y:S02]  /*afa0*/  LDL.LU R24, [R1+0x15c] ;  /* 0x00015c0001187983 */ /* 0x002f240000300800 */
[----:B------:R-:W-:Y:S02]  /*afb0*/  IMAD.SHL.U32 R5, R0, 0x2, RZ ;  /* 0x0000000200057824 */ /* 0x000fe400078e00ff */
[----:B------:R-:W4:Y:S04]  /*afc0*/  LDL.LU R6, [R1+0x6c] ;  /* 0x00006c0001067983 */ /* 0x000f280000300800 */
[----:B------:R-:W4:Y:S04]  /*afd0*/  LDL.LU R7, [R1+0xc] ;  /* 0x00000c0001077983 */ /* 0x000f280000300800 */
[----:B------:R-:W4:Y:S01]  /*afe0*/  LDL.LU R4, [R1+0x244] ;  /* 0x0002440001047983 */ /* 0x000f220000300800 */
[----:B------:R-:W-:-:S03]  /*aff0*/  LOP3.LUT R5, R5, 0x40, RZ, 0x3c, !PT ;  /* 0x0000004005057812 */ /* 0x000fc600078e3cff */
[----:B------:R-:W4:Y:S04]  /*b000*/  LDL.LU R3, [R1+0x228] ;  /* 0x0002280001037983 */ /* 0x000f280000300800 */
[----:B------:R-:W4:Y:S04]  /*b010*/  LDL.LU R2, [R1+0x20c] ;  /* 0x00020c0001027983 */ /* 0x000f280000300800 */
[----:B------:R-:W4:Y:S04]  /*b020*/  LDL.LU R8, [R1+0x1f0] ;  /* 0x0001f00001087983 */ /* 0x000f280000300800 */
[----:B------:R-:W4:Y:S04]  /*b030*/  LDL.LU R10, [R1+0x1d4] ;  /* 0x0001d400010a7983 */ /* 0x000f280000300800 */
[----:B------:R-:W4:Y:S04]  /*b040*/  LDL.LU R12, [R1+0x1b4] ;  /* 0x0001b400010c7983 */ /* 0x000f280000300800 */
[----:B------:R-:W4:Y:S04]  /*b050*/  LDL.LU R14, [R1+0x198] ;  /* 0x00019800010e7983 */ /* 0x000f280000300800 */
[----:B------:R-:W4:Y:S04]  /*b060*/  LDL.LU R15, [R1+0x178] ;  /* 0x00017800010f7983 */ /* 0x000f280000300800 */
[----:B------:R-:W4:Y:S04]  /*b070*/  LDL.LU R16, [R1+0x158] ;  /* 0x0001580001107983 */ /* 0x000f280000300800 */
[----:B------:R0:W-:Y:S04]  /*b080*/  STS.U16 [R5+0x800], R18 ;  /* 0x0008001205007388 */ /* 0x0001e80000000400 */
[----:B------:R-:W4:Y:S04]  /*b090*/  LDL.LU R17, [R1+0x128] ;  /* 0x0001280001117983 */ /* 0x000f280000300800 */
[----:B0-----:R-:W4:Y:S04]  /*b0a0*/  LDL.LU R18, [R1+0x108] ;  /* 0x0001080001127983 */ /* 0x001f280000300800 */
[----:B--2---:R0:W-:Y:S04]  /*b0b0*/  STS.U16 [R5+0x1800], R19 ;  /* 0x0018001305007388 */ /* 0x0041e80000000400 */
[----:B0-----:R-:W2:Y:S04]  /*b0c0*/  LDL.LU R19, [R1+0xe8] ;  /* 0x0000e80001137983 */ /* 0x001ea80000300800 */
[----:B---3--:R0:W-:Y:S04]  /*b0d0*/  STS.U16 [R5+0x2800], R20 ;  /* 0x0028001405007388 */ /* 0x0081e80000000400 */
[----:B----4-:R1:W-:Y:S04]  /*b0e0*/  STS.U16 [R5+0x3800], R21 ;  /* 0x0038001505007388 */ /* 0x0103e80000000400 */
[----:B0-----:R-:W3:Y:S04]  /*b0f0*/  LDL.LU R20, [R1+0x98] ;  /* 0x0000980001147983 */ /* 0x001ee80000300800 */
[----:B-1----:R-:W2:Y:S04]  /*b100*/  LDL.LU R21, [R1+0x68] ;  /* 0x0000680001157983 */ /* 0x002ea80000300800 */
[----:B------:R0:W-:Y:S04]  /*b110*/  STS.U16 [R5+0x4800], R29 ;  /* 0x0048001d05007388 */ /* 0x0001e80000000400 */
[----:B------:R1:W-:Y:S04]  /*b120*/  STS.U16 [R5+0x5800], R9 ;  /* 0x0058000905007388 */ /* 0x0003e80000000400 */
[----:B------:R1:W-:Y:S04]  /*b130*/  STS.U16 [R5+0x6800], R22 ;  /* 0x0068001605007388 */ /* 0x0003e80000000400 */
[----:B0-----:R-:W2:Y:S04]  /*b140*/  LDL.LU R29, [R1+0x8] ;  /* 0x00000800011d7983 */ /* 0x001ea80000300800 */
[----:B-1----:R-:W2:Y:S04]  /*b150*/  LDL.LU R9, [R1+0xc78] ;  /* 0x000c780001097983 */ /* 0x002ea80000300800 */
[----:B------:R-:W2:Y:S04]  /*b160*/  LDL.LU R22, [R1+0xc74] ;  /* 0x000c740001167983 */ /* 0x000ea80000300800 */
[----:B------:R0:W-:Y:S04]  /*b170*/  STS.U16 [R5+0x7800], R23 ;  /* 0x0078001705007388 */ /* 0x0001e80000000400 */
[----:B0-----:R-:W2:Y:S01]  /*b180*/  LDL.LU R23, [R1+0xc70] ;  /* 0x000c700001177983 */ /* 0x001ea20000300800 */
[----:B------:R-:W-:-:S05]  /*b190*/  IMAD.SHL.U32 R0, R0, 0x2, RZ ;  /* 0x0000000200007824 */ /* 0x000fca00078e00ff */
[----:B------:R-:W-:Y:S01]  /*b1a0*/  LOP3.LUT R0, R0, 0x50, RZ, 0x3c, !PT ;  /* 0x0000005000007812 */ /* 0x000fe200078e3cff */
[----:B------:R-:W-:Y:S04]  /*b1b0*/  STS.U16 [R5+0x8800], R24 ;  /* 0x0088001805007388 */ /* 0x000fe80000000400 */
[----:B------:R-:W-:Y:S04]  /*b1c0*/  STS.U16 [R5+0x9800], R25 ;  /* 0x0098001905007388 */ /* 0x000fe80000000400 */
[----:B------:R-:W-:Y:S04]  /*b1d0*/  STS.U16 [R5+0xa800], R26 ;  /* 0x00a8001a05007388 */ /* 0x000fe80000000400 */
[----:B------:R-:W-:Y:S04]  /*b1e0*/  STS.U16 [R5+0xb800], R27 ;  /* 0x00b8001b05007388 */ /* 0x000fe80000000400 */
[----:B------:R0:W-:Y:S04]  /*b1f0*/  STS.U16 [R5+0xc800], R28 ;  /* 0x00c8001c05007388 */ /* 0x0001e80000000400 */
[----:B------:R1:W-:Y:S04]  /*b200*/  STS.U16 [R5+0xd800], R6 ;  /* 0x00d8000605007388 */ /* 0x0003e80000000400 */
[----:B------:R1:W-:Y:S04]  /*b210*/  STS.U16 [R5+0xe800], R7 ;  /* 0x00e8000705007388 */ /* 0x0003e80000000400 */
[----:B0-----:R-:W3:Y:S04]  /*b220*/  LDL.LU R28, [R1+0x240] ;  /* 0x00024000011c7983 */ /* 0x001ee80000300800 */
[----:B-1----:R-:W3:Y:S04]  /*b230*/  LDL.LU R6, [R1+0x224] ;  /* 0x0002240001067983 */ /* 0x002ee80000300800 */
[----:B------:R-:W3:Y:S04]  /*b240*/  LDL.LU R7, [R1+0x208] ;  /* 0x0002080001077983 */ /* 0x000ee80000300800 */
[----:B--2---:R0:W-:Y:S04]  /*b250*/  STS.U16 [R5+0xf800], R23 ;  /* 0x00f8001705007388 */ /* 0x0041e80000000400 */
[----:B------:R1:W-:Y:S04]  /*b260*/  STS.U16 [R0+0xa00], R4 ;  /* 0x000a000400007388 */ /* 0x0003e80000000400 */
[----:B------:R2:W-:Y:S04]  /*b270*/  STS.U16 [R0+0x1a00], R3 ;  /* 0x001a000300007388 */ /* 0x0005e80000000400 */
[----:B------:R1:W-:Y:S04]  /*b280*/  STS.U16 [R0+0x2a00], R2 ;  /* 0x002a000200007388 */ /* 0x0003e80000000400 */
[----:B------:R1:W-:Y:S04]  /*b290*/  STS.U16 [R0+0x3a00], R8 ;  /* 0x003a000800007388 */ /* 0x0003e80000000400 */
[----:B0-----:R-:W4:Y:S04]  /*b2a0*/  LDL.LU R5, [R1+0x1ec] ;  /* 0x0001ec0001057983 */ /* 0x001f280000300800 */
[----:B------:R0:W-:Y:S04]  /*b2b0*/  STS.U16 [R0+0x4a00], R10 ;  /* 0x004a000a00007388 */ /* 0x0001e80000000400 */
[----:B-1----:R-:W4:Y:S04]  /*b2c0*/  LDL.LU R4, [R1+0x1d0] ;  /* 0x0001d00001047983 */ /* 0x002f280000300800 */
[----:B------:R1:W-:Y:S04]  /*b2d0*/  STS.U16 [R0+0x5a00], R12 ;  /* 0x005a000c00007388 */ /* 0x0003e80000000400 */
[----:B--2---:R-:W2:Y:S04]  /*b2e0*/  LDL.LU R3, [R1+0x1b0] ;  /* 0x0001b00001037983 */ /* 0x004ea80000300800 */
[----:B------:R0:W-:Y:S04]  /*b2f0*/  STS.U16 [R0+0x6a00], R14 ;  /* 0x006a000e00007388 */ /* 0x0001e80000000400 */
[----:B------:R-:W2:Y:S04]  /*b300*/  LDL.LU R2, [R1+0x194] ;  /* 0x0001940001027983 */ /* 0x000ea80000300800 */
[----:B------:R0:W-:Y:S04]  /*b310*/  STS.U16 [R0+0x7a00], R15 ;  /* 0x007a000f00007388 */ /* 0x0001e80000000400 */
[----:B------:R-:W2:Y:S04]  /*b320*/  LDL.LU R8, [R1+0x174] ;  /* 0x0001740001087983 */ /* 0x000ea80000300800 */
[----:B------:R1:W-:Y:S04]  /*b330*/  STS.U16 [R0+0x8a00], R16 ;  /* 0x008a001000007388 */ /* 0x0003e80000000400 */
[----:B0-----:R-:W2:Y:S04]  /*b340*/  LDL.LU R10, [R1+0x154] ;  /* 0x00015400010a7983 */ /* 0x001ea80000300800 */
[----:B------:R0:W-:Y:S04]  /*b350*/  STS.U16 [R0+0x9a00], R17 ;  /* 0x009a001100007388 */ /* 0x0001e80000000400 */
[----:B-1----:R-:W2:Y:S04]  /*b360*/  LDL.LU R12, [R1+0x124] ;  /* 0x00012400010c7983 */ /* 0x002ea80000300800 */
[----:B------:R-:W-:Y:S04]  /*b370*/  STS.U16 [R0+0xaa00], R18 ;  /* 0x00aa001200007388 */ /* 0x000fe80000000400 */
[----:B------:R-:W2:Y:S04]  /*b380*/  LDL.LU R14, [R1+0x104] ;  /* 0x00010400010e7983 */ /* 0x000ea80000300800 */
[----:B------:R-:W-:Y:S04]  /*b390*/  STS.U16 [R0+0xba00], R19 ;  /* 0x00ba001300007388 */ /* 0x000fe80000000400 */
[----:B------:R-:W2:Y:S04]  /*b3a0*/  LDL.LU R15, [R1+0xe4] ;  /* 0x0000e400010f7983 */ /* 0x000ea80000300800 */
[----:B---3--:R-:W-:Y:S04]  /*b3b0*/  STS.U16 [R0+0xca00], R20 ;  /* 0x00ca001400007388 */ /* 0x008fe80000000400 */
[----:B------:R-:W3:Y:S04]  /*b3c0*/  LDL.LU R16, [R1+0x94] ;  /* 0x0000940001107983 */ /* 0x000ee80000300800 */
[----:B------:R1:W-:Y:S04]  /*b3d0*/  STS.U16 [R0+0xda00], R21 ;  /* 0x00da001500007388 */ /* 0x0003e80000000400 */
[----:B0-----:R-:W3:Y:S04]  /*b3e0*/  LDL.LU R17, [R1+0x64] ;  /* 0x0000640001117983 */ /* 0x001ee80000300800 */
[----:B-1----:R-:W3:Y:S04]  /*b3f0*/  LDL.LU R21, [R1+0x4] ;  /* 0x0000040001157983 */ /* 0x002ee80000300800 */
[----:B------:R-:W-:Y:S04]  /*b400*/  STS.U16 [R0+0xea00], R29 ;  /* 0x00ea001d00007388 */ /* 0x000fe80000000400 */
[----:B------:R0:W-:Y:S04]  /*b410*/  STS.U16 [R0+0xfa00], R22 ;  /* 0x00fa001600007388 */ /* 0x0001e80000000400 */
[----:B------:R-:W3:Y:S04]  /*b420*/  LDL.LU R19, [R1+0x23c] ;  /* 0x00023c0001137983 */ /* 0x000ee80000300800 */
[----:B------:R-:W3:Y:S04]  /*b430*/  LDL.LU R20, [R1+0x220] ;  /* 0x0002200001147983 */ /* 0x000ee80000300800 */
[----:B0-----:R-:W0:Y:S04]  /*b440*/  S2R R0, SR_TID.X ;  /* 0x0000000000007919 */ /* 0x001e280000002100 */
[----:B------:R-:W3:Y:S01]  /*b450*/  LDL.LU R29, [R1+0x204] ;  /* 0x00020400011d7983 */ /* 0x000ee20000300800 */
[----:B0-----:R-:W-:-:S03]  /*b460*/  LOP3.LUT R22, R0, 0xff, RZ, 0xc0, !PT ;  /* 0x000000ff00167812 */ /* 0x001fc600078ec0ff */
[----:B------:R-:W3:Y:S02]  /*b470*/  LDL.LU R0, [R1+0x1e8] ;  /* 0x0001e80001007983 */ /* 0x000ee40000300800 */
[----:B------:R-:W-:Y:S02]  /*b480*/  IMAD.SHL.U32 R18, R22, 0x2, RZ ;  /* 0x0000000216127824 */ /* 0x000fe400078e00ff */
[----:B------:R-:W3:Y:S03]  /*b490*/  LDL.LU R23, [R1+0x1ac] ;  /* 0x0001ac0001177983 */ /* 0x000ee60000300800 */
[----:B------:R-:W-:Y:S01]  /*b4a0*/  LOP3.LUT R18, R18, 0x60, RZ, 0x3c, !PT ;  /* 0x0000006012127812 */ /* 0x000fe200078e3cff */
[----:B------:R-:W3:Y:S04]  /*b4b0*/  LDL.LU R24, [R1+0x18c] ;  /* 0x00018c0001187983 */ /* 0x000ee80000300800 */
[----:B------:R-:W3:Y:S04]  /*b4c0*/  LDL.LU R25, [R1+0x170] ;  /* 0x0001700001197983 */ /* 0x000ee80000300800 */
[----:B------:R-:W3:Y:S04]  /*b4d0*/  LDL.LU R26, [R1+0x150] ;  /* 0x00015000011a7983 */ /* 0x000ee80000300800 */
[----:B------:R0:W-:Y:S04]  /*b4e0*/  STS.U16 [R18+0xc00], R28 ;  /* 0x000c001c12007388 */ /* 0x0001e80000000400 */
[----:B------:R-:W3:Y:S04]  /*b4f0*/  LDL.LU R27, [R1+0x100] ;  /* 0x00010000011b7983 */ /* 0x000ee80000300800 */
[----:B------:R1:W-:Y:S04]  /*b500*/  STS.U16 [R18+0x1c00], R6 ;  /* 0x001c000612007388 */ /* 0x0003e80000000400 */
[----:B0-----:R-:W3:Y:S04]  /*b510*/  LDL.LU R28, [R1+0xe0] ;  /* 0x0000e000011c7983 */ /* 0x001ee80000300800 */
[----:B------:R0:W-:Y:S04]  /*b520*/  STS.U16 [R18+0x2c00], R7 ;  /* 0x002c000712007388 */ /* 0x0001e80000000400 */
[----:B-1----:R-:W3:Y:S04]  /*b530*/  LDL.LU R6, [R1+0x90] ;  /* 0x0000900001067983 */ /* 0x002ee80000300800 */
[----:B0-----:R-:W3:Y:S04]  /*b540*/  LDL.LU R7, [R1+0x60] ;  /* 0x0000600001077983 */ /* 0x001ee80000300800 */
[----:B----4-:R0:W-:Y:S04]  /*b550*/  STS.U16 [R18+0x3c00], R5 ;  /* 0x003c000512007388 */ /* 0x0101e80000000400 */
[----:B------:R1:W-:Y:S04]  /*b560*/  STS.U16 [R18+0x4c00], R4 ;  /* 0x004c000412007388 */ /* 0x0003e80000000400 */
[----:B0-----:R-:W4:Y:S04]  /*b570*/  LDL.LU R5, [R1+0xc6c] ;  /* 0x000c6c0001057983 */ /* 0x001f280000300800 */
[----:B--2---:R0:W-:Y:S04]  /*b580*/  STS.U16 [R18+0x5c00], R3 ;  /* 0x005c000312007388 */ /* 0x0041e80000000400 */
[----:B-1----:R-:W2:Y:S04]  /*b590*/  LDL.LU R4, [R1+0xc68] ;  /* 0x000c680001047983 */ /* 0x002ea80000300800 */
[----:B------:R1:W-:Y:S04]  /*b5a0*/  STS.U16 [R18+0x6c00], R2 ;  /* 0x006c000212007388 */ /* 0x0003e80000000400 */
[----:B0-----:R-:W2:Y:S04]  /*b5b0*/  LDL.LU R3, [R1+0xc64] ;  /* 0x000c640001037983 */ /* 0x001ea80000300800 */
[----:B------:R0:W-:Y:S04]  /*b5c0*/  STS.U16 [R18+0x7c00], R8 ;  /* 0x007c000812007388 */ /* 0x0001e80000000400 */
        /* <DEDUP_REMOVED lines=9> */
[----:B---3--:R1:W-:Y:S04]  /*b660*/  STS.U16 [R18+0xcc00], R16 ;  /* 0x00cc001012007388 */ /* 0x0083e80000000400 */
[----:B0-----:R-:W3:Y:S04]  /*b670*/  LDL.LU R15, [R1+0xc4c] ;  /* 0x000c4c00010f7983 */ /* 0x001ee80000300800 */
[----:B------:R0:W-:Y:S04]  /*b680*/  STS.U16 [R18+0xdc00], R17 ;  /* 0x00dc001112007388 */ /* 0x0001e80000000400 */
[----:B-1----:R-:W2:Y:S04]  /*b690*/  LDL.LU R16, [R1+0xc48] ;  /* 0x000c480001107983 */ /* 0x002ea80000300800 */
[----:B------:R1:W-:Y:S04]  /*b6a0*/  STS.U16 [R18+0xec00], R21 ;  /* 0x00ec001512007388 */ /* 0x0003e80000000400 */
[----:B0-----:R-:W2:Y:S04]  /*b6b0*/  LDL.LU R17, [R1+0xc44] ;  /* 0x000c440001117983 */ /* 0x001ea80000300800 */
[----:B-1----:R-:W2:Y:S01]  /*b6c0*/  LDL.LU R21, [R1+0xc40] ;  /* 0x000c400001157983 */ /* 0x002ea20000300800 */
[----:B------:R-:W-:-:S05]  /*b6d0*/  IMAD.SHL.U32 R22, R22, 0x2, RZ ;  /* 0x0000000216167824 */ /* 0x000fca00078e00ff */
[----:B------:R-:W-:Y:S01]  /*b6e0*/  LOP3.LUT R22, R22, 0x70, RZ, 0x3c, !PT ;  /* 0x0000007016167812 */ /* 0x000fe200078e3cff */
[----:B--2---:R0:W-:Y:S04]  /*b6f0*/  STS.U16 [R18+0xfc00], R21 ;  /* 0x00fc001512007388 */ /* 0x0041e80000000400 */
[----:B------:R1:W-:Y:S04]  /*b700*/  STS.U16 [R22+0xe00], R19 ;  /* 0x000e001316007388 */ /* 0x0003e80000000400 */
[----:B0-----:R-:W2:Y:S04]  /*b710*/  LDL.LU R18, [R1+0xc3c] ;  /* 0x000c3c0001127983 */ /* 0x001ea80000300800 */
[----:B------:R-:W2:Y:S04]  /*b720*/  LDL.LU R21, [R1+0x1c8] ;  /* 0x0001c80001157983 */ /* 0x000ea80000300800 */
[----:B-1----:R-:W3:Y:S04]  /*b730*/  LDL.LU R19, [R1+0xc38] ;  /* 0x000c380001137983 */ /* 0x002ee80000300800 */
[----:B------:R0:W-:Y:S04]  /*b740*/  STS.U16 [R22+0x1e00], R20 ;  /* 0x001e001416007388 */ /* 0x0001e80000000400 */
[----:B------:R1:W-:Y:S04]  /*b750*/  STS.U16 [R22+0x2e00], R29 ;  /* 0x002e001d16007388 */ /* 0x0003e80000000400 */
[----:B------:R4:W-:Y:S04]  /*b760*/  STS.U16 [R22+0x3e00], R0 ;  /* 0x003e000016007388 */ /* 0x0009e80000000400 */
[----:B0-----:R-:W3:Y:S04]  /*b770*/  LDL.LU R20, [R1+0xc34] ;  /* 0x000c340001147983 */ /* 0x001ee80000300800 */
[----:B-1----:R-:W3:Y:S04]  /*b780*/  LDL.LU R29, [R1+0xc30] ;  /* 0x000c3000011d7983 */ /* 0x002ee80000300800 */
[----:B----4-:R-:W4:Y:S04]  /*b790*/  LDL.LU R0, [R1+0xc2c] ;  /* 0x000c2c0001007983 */ /* 0x010f280000300800 */
[----:B--2---:R-:W-:Y:S04]  /*b7a0*/  STS.U16 [R22+0x4e00], R21 ;  /* 0x004e001516007388 */ /* 0x004fe80000000400 */
[----:B------:R-:W-:Y:S04]  /*b7b0*/  STS.U16 [R22+0x5e00], R23 ;  /* 0x005e001716007388 */ /* 0x000fe80000000400 */
[----:B------:R-:W-:Y:S04]  /*b7c0*/  STS.U16 [R22+0x6e00], R24 ;  /* 0x006e001816007388 */ /* 0x000fe80000000400 */
[----:B------:R-:W-:Y:S04]  /*b7d0*/  STS.U16 [R22+0x7e00], R25 ;  /* 0x007e001916007388 */ /* 0x000fe80000000400 */
[----:B------:R-:W-:Y:S04]  /*b7e0*/  STS.U16 [R22+0x8e00], R26 ;  /* 0x008e001a16007388 */ /* 0x000fe80000000400 */
[----:B----4-:R0:W-:Y:S04]  /*b7f0*/  STS.U16 [R22+0x9e00], R0 ;  /* 0x009e000016007388 */ /* 0x0101e80000000400 */
[----:B0-----:R-:W0:Y:S04]  /*b800*/  S2R R0, SR_TID.X ;  /* 0x0000000000007919 */ /* 0x001e280000002100 */
[----:B------:R-:W-:Y:S04]  /*b810*/  STS.U16 [R22+0xae00], R27 ;  /* 0x00ae001b16007388 */ /* 0x000fe80000000400 */
[----:B------:R0:W-:Y:S04]  /*b820*/  STS.U16 [R22+0xbe00], R28 ;  /* 0x00be001c16007388 */ /* 0x0001e80000000400 */
[----:B------:R-:W-:Y:S04]  /*b830*/  STS.U16 [R22+0xce00], R6 ;  /* 0x00ce000616007388 */ /* 0x000fe80000000400 */
[----:B------:R1:W-:Y:S01]  /*b840*/  STS.U16 [R22+0xde00], R7 ;  /* 0x00de000716007388 */ /* 0x0003e20000000400 */
[----:B0-----:R-:W-:-:S02]  /*b850*/  LOP3.LUT R28, R0, 0x7f, RZ, 0xc0, !PT ;  /* 0x0000007f001c7812 */ /* 0x001fc400078ec0ff */
[--C-:B-1----:R-:W-:Y:S02]  /*b860*/  SHF.R.S32.HI R7, RZ, 0x7, R0.reuse ;  /* 0x00000007ff077819 */ /* 0x102fe40000011400 */
[----:B------:R-:W-:Y:S01]  /*b870*/  SHF.R.S32.HI R23, RZ, 0x7, R0 ;  /* 0x00000007ff177819 */ /* 0x000fe20000011400 */
[C---:B------:R-:W-:Y:S01]  /*b880*/  IMAD.SHL.U32 R6, R28.reuse, 0x2, RZ ;  /* 0x000000021c067824 */ /* 0x040fe200078e00ff */
[----:B------:R-:W-:Y:S01]  /*b890*/  SGXT R7, R7, 0x1 ;  /* 0x000000010707781a */ /* 0x000fe20000000200 */
[----:B------:R-:W-:Y:S01]  /*b8a0*/  IMAD.SHL.U32 R21, R28, 0x2, RZ ;  /* 0x000000021c157824 */ /* 0x000fe200078e00ff */
[----:B------:R-:W-:Y:S02]  /*b8b0*/  SGXT R23, R23, 0x1 ;  /* 0x000000011717781a */ /* 0x000fe40000000200 */
[----:B------:R-:W-:Y:S02]  /*b8c0*/  LOP3.LUT R6, R6, 0x110, R7, 0x78, !PT ;  /* 0x0000011006067812 */ /* 0x000fe400078e7807 */
[----:B------:R-:W-:Y:S01]  /*b8d0*/  LOP3.LUT R21, R21, 0x110, R23, 0x78, !PT ;  /* 0x0000011015157812 */ /* 0x000fe200078e7817 */
[----:B---3--:R-:W-:Y:S03]  /*b8e0*/  STS.U16 [R22+0xee00], R29 ;  /* 0x00ee001d16007388 */ /* 0x008fe60000000400 */
[----:B------:R-:W-:Y:S01]  /*b8f0*/  LOP3.LUT R21, R21, 0x20, RZ, 0x3c, !PT ;  /* 0x0000002015157812 */ /* 0x000fe200078e3cff */
[----:B------:R0:W-:Y:S01]  /*b900*/  STS.U16 [R22+0xfe00], R20 ;  /* 0x00fe001416007388 */ /* 0x0001e20000000400 */
[----:B------:R-:W-:-:S03]  /*b910*/  LOP3.LUT R7, R0, 0x7f, RZ, 0xc0, !PT ;  /* 0x0000007f00077812 */ /* 0x000fc600078ec0ff */
[----:B------:R-:W-:Y:S04]  /*b920*/  STS.U16 [R6+0x10000], R19 ;  /* 0x0100001306007388 */ /* 0x000fe80000000400 */
[----:B------:R-:W-:Y:S01]  /*b930*/  STS.U16 [R6+0x10800], R15 ;  /* 0x0108000f06007388 */ /* 0x000fe20000000400 */
[----:B0-----:R-:W-:-:S03]  /*b940*/  SHF.R.S32.HI R22, RZ, 0x7, R0 ;  /* 0x00000007ff167819 */ /* 0x001fc60000011400 */
[----:B------:R-:W-:Y:S04]  /*b950*/  STS.U16 [R6+0x11000], R8 ;  /* 0x0110000806007388 */ /* 0x000fe80000000400 */
[----:B------:R0:W-:Y:S04]  /*b960*/  STS.U16 [R6+0x11800], R5 ;  /* 0x0118000506007388 */ /* 0x0001e80000000400 */
[----:B------:R-:W-:Y:S01]  /*b970*/  STS.U16 [R21+0x10200], R18 ;  /* 0x0102001215007388 */ /* 0x000fe20000000400 */
[----:B------:R-:W-:-:S03]  /*b980*/  SGXT R22, R22, 0x1 ;  /* 0x000000011616781a */ /* 0x000fc60000000200 */
[----:B------:R-:W-:Y:S01]  /*b990*/  STS.U16 [R21+0x10a00], R14 ;  /* 0x010a000e15007388 */ /* 0x000fe20000000400 */
[----:B0-----:R-:W-:-:S03]  /*b9a0*/  IMAD.SHL.U32 R6, R7, 0x2, RZ ;  /* 0x0000000207067824 */ /* 0x001fc600078e00ff */
[----:B------:R-:W-:Y:S04]  /*b9b0*/  STS.U16 [R21+0x11200], R2 ;  /* 0x0112000215007388 */ /* 0x000fe80000000400 */
[----:B------:R0:W-:Y:S01]  /*b9c0*/  STS.U16 [R21+0x11a00], R9 ;  /* 0x011a000915007388 */ /* 0x0001e20000000400 */
[----:B------:R-:W-:Y:S01]  /*b9d0*/  IMAD.SHL.U32 R7, R7, 0x2, RZ ;  /* 0x0000000207077824 */ /* 0x000fe200078e00ff */
[----:B------:R-:W-:Y:S02]  /*b9e0*/  LOP3.LUT R6, R6, 0x110, R22, 0x78, !PT ;  /* 0x0000011006067812 */ /* 0x000fe400078e7816 */
[----:B------:R-:W2:Y:S01]  /*b9f0*/  LDL.LU R29, [R1+0xc28] ;  /* 0x000c2800011d7983 */ /* 0x000ea20000300800 */
[----:B0-----:R-:W-:-:S04]  /*ba00*/  SHF.R.S32.HI R21, RZ, 0x7, R0 ;  /* 0x00000007ff157819 */ /* 0x001fc80000011400 */
[----:B------:R-:W-:Y:S02]  /*ba10*/  SGXT R21, R21, 0x1 ;  /* 0x000000011515781a */ /* 0x000fe40000000200 */
[----:B------:R-:W-:Y:S02]  /*ba20*/  LOP3.LUT R6, R6, 0x40, RZ, 0x3c, !PT ;  /* 0x0000004006067812 */ /* 0x000fe400078e3cff */
[----:B------:R-:W-:-:S03]  /*ba30*/  LOP3.LUT R7, R7, 0x110, R21, 0x78, !PT ;  /* 0x0000011007077812 */ /* 0x000fc600078e7815 */
[----:B------:R-:W-:Y:S01]  /*ba40*/  STS.U16 [R6+0x10400], R17 ;  /* 0x0104001106007388 */ /* 0x000fe20000000400 */
[----:B------:R-:W-:-:S03]  /*ba50*/  LOP3.LUT R7, R7, 0x60, RZ, 0x3c, !PT ;  /* 0x0000006007077812 */ /* 0x000fc600078e3cff */
[----:B------:R-:W-:Y:S04]  /*ba60*/  STS.U16 [R6+0x10c00], R12 ;  /* 0x010c000c06007388 */ /* 0x000fe80000000400 */
[----:B------:R-:W-:Y:S04]  /*ba70*/  STS.U16 [R6+0x11400], R3 ;  /* 0x0114000306007388 */ /* 0x000fe80000000400 */
[----:B------:R0:W-:Y:S04]  /*ba80*/  STS.U16 [R6+0x11c00], R11 ;  /* 0x011c000b06007388 */ /* 0x0001e80000000400 */
[----:B------:R-:W-:Y:S04]  /*ba90*/  STS.U16 [R7+0x10600], R16 ;  /* 0x0106001007007388 */ /* 0x000fe80000000400 */
[----:B------:R-:W-:Y:S04]  /*baa0*/  STS.U16 [R7+0x10e00], R10 ;  /* 0x010e000a07007388 */ /* 0x000fe80000000400 */
[----:B------:R-:W-:Y:S04]  /*bab0*/  STS.U16 [R7+0x11600], R4 ;  /* 0x0116000407007388 */ /* 0x000fe80000000400 */
[----:B------:R-:W-:Y:S04]  /*bac0*/  STS.U16 [R7+0x11e00], R13 ;  /* 0x011e000d07007388 */ /* 0x000fe80000000400 */
[----:B------:R-:W-:Y:S01]  /*bad0*/  BAR.SYNC.DEFER_BLOCKING 0x0 ;  /* 0x0000000000007b1d */ /* 0x000fe20000010000 */
[C---:B0-----:R-:W-:Y:S01]  /*bae0*/  IMAD.SHL.U32 R6, R0.reuse, 0x2, RZ ;  /* 0x0000000200067824 */ /* 0x041fe200078e00ff */
[----:B------:R-:W-:-:S05]  /*baf0*/  LOP3.LUT R0, R0, 0x7, RZ, 0xc0, !PT ;  /* 0x0000000700007812 */ /* 0x000fca00078ec0ff */
[----:B------:R-:W-:-:S05]  /*bb00*/  IMAD R0, R0, 0x110, RZ ;  /* 0x0000011000007824 */ /* 0x000fca00078e02ff */
[----:B------:R-:W-:-:S05]  /*bb10*/  LOP3.LUT R0, R0, 0x30, R6, 0x78, !PT ;  /* 0x0000003000007812 */ /* 0x000fca00078e7806 */
[----:B------:R-:W0:Y:S04]  /*bb20*/  LDSM.16.M88.4 R12, [R0+0x10000] ;  /* 0x01000000000c783b */ /* 0x000e280000000200 */
[----:B------:R-:W1:Y:S04]  /*bb30*/  LDSM.16.M88.4 R24, [R0+0x11000] ;  /* 0x011000000018783b */ /* 0x000e680000000200 */
[----:B------:R-:W3:Y:S04]  /*bb40*/  LDSM.16.M88.4 R4, [R0+0x10800] ;  /* 0x010800000004783b */ /* 0x000ee80000000200 */
[----:B0-----:R-:W-:Y:S04]  /*bb50*/  STL.64 [R1+0x10], R12 ;  /* 0x0000100c01007387 */ /* 0x001fe80000100a00 */
[----:B------:R-:W-:Y:S04]  /*bb60*/  STL.64 [R1+0x18], R14 ;  /* 0x0000180e01007387 */ /* 0x000fe80000100a00 */
[----:B-1----:R-:W-:Y:S04]  /*bb70*/  STL.64 [R1+0xc00], R26 ;  /* 0x000c001a01007387 */ /* 0x002fe80000100a00 */
[----:B---3--:R-:W-:Y:S04]  /*bb80*/  STL.64 [R1], R4 ;  /* 0x0000000401007387 */ /* 0x008fe80000100a00 */
[----:B------:R-:W-:Y:S04]  /*bb90*/  STL.64 [R1+0x8], R6 ;  /* 0x0000080601007387 */ /* 0x000fe80000100a00 */
[----:B------:R0:W-:Y:S04]  /*bba0*/  STL.64 [R1+0xbf8], R24 ;  /* 0x000bf81801007387 */ /* 0x0001e80000100a00 */
[----:B------:R-:W1:Y:S04]  /*bbb0*/  LDSM.16.M88.4 R4, [R0+0x11800] ;  /* 0x011800000004783b */ /* 0x000e680000000200 */
[----:B0-----:R-:W3:Y:S04]  /*bbc0*/  LDL.LU.64 R24, [R1] ;  /* 0x0000000001187983 */ /* 0x001ee80000300a00 */
[----:B--2---:R-:W-:Y:S04]  /*bbd0*/  LDSM.16.MT88.4 R8, [R29] ;  /* 0x000000001d08783b */ /* 0x004fe80000004200 */
[----:B------:R-:W0:Y:S04]  /*bbe0*/  LDSM.16.MT88.4 R16, [R29+0x2000] ;  /* 0x002000001d10783b */ /* 0x000e280000004200 */
[----:B------:R-:W2:Y:S04]  /*bbf0*/  LDSM.16.MT88.4 R20, [R29+0x2100] ;  /* 0x002100001d14783b */ /* 0x000ea80000004200 */
[----:B------:R-:W4:Y:S04]  /*bc00*/  LDSM.16.MT88.4 R12, [R29+0x100] ;  /* 0x000100001d0c783b */ /* 0x000f280000004200 */
[----:B---3--:R3:W-:Y:S04]  /*bc10*/  STL.64 [R1+0xc10], R24 ;  /* 0x000c101801007387 */ /* 0x0087e80000100a00 */
[----:B---3--:R-:W3:Y:S04]  /*bc20*/  LDL.LU.64 R24, [R1+0xc0] ;  /* 0x0000c00001187983 */ /* 0x008ee80000300a00 */
[----:B------:R-:W3:Y:S04]  /*bc30*/  LDL.LU.64 R26, [R1+0xc8] ;  /* 0x0000c800011a7983 */ /* 0x000ee80000300a00 */
[----:B-1----:R-:W-:Y:S04]  /*bc40*/  STL [R1+0xb94], R6 ;  /* 0x000b940601007387 */ /* 0x002fe80000100800 */
[----:B------:R-:W-:Y:S04]  /*bc50*/  STL [R1+0xb90], R7 ;  /* 0x000b900701007387 */ /* 0x000fe80000100800 */
[----:B------:R1:W-:Y:S04]  /*bc60*/  STL.64 [R1+0xc08], R4 ;  /* 0x000c080401007387 */ /* 0x0003e80000100a00 */
[----:B-1----:R-:W2:Y:S04]  /*bc70*/  LDL.LU.64 R4, [R1+0x80] ;  /* 0x0000800001047983 */ /* 0x002ea80000300a00 */
[----:B------:R-:W2:Y:S04]  /*bc80*/  LDL.LU.64 R6, [R1+0x88] ;  /* 0x0000880001067983 */ /* 0x000ea80000300a00 */
[----:B--2---:R-:W-:Y:S04]  /*bc90*/  STL.64 [R1+0xc20], R6 ;  /* 0x000c200601007387 */ /* 0x004fe80000100a00 */
[----:B------:R1:W-:Y:S04]  /*bca0*/  STL.64 [R1+0xc18], R4 ;  /* 0x000c180401007387 */ /* 0x0003e80000100a00 */
[----:B-1----:R-:W3:Y:S04]  /*bcb0*/  LDL.64 R4, [R1+0x10] ;  /* 0x0000100001047983 */ /* 0x002ee80000100a00 */
[----:B0-----:R-:W-:Y:S04]  /*bcc0*/  STL [R1+0xbbc], R18 ;  /* 0x000bbc1201007387 */ /* 0x001fe80000100800 */
[----:B------:R-:W-:Y:S04]  /*bcd0*/  STL [R1+0xbb8], R19 ;  /* 0x000bb81301007387 */ /* 0x000fe80000100800 */
[----:B------:R-:W-:Y:S04]  /*bce0*/  STL.64 [R1+0xb88], R22 ;  /* 0x000b881601007387 */ /* 0x000fe80000100a00 */
[----:B------:R0:W-:Y:S04]  /*bcf0*/  STL.64 [R1+0xb80], R20 ;  /* 0x000b801401007387 */ /* 0x0001e80000100a00 */
[----:B0-----:R-:W2:Y:S04]  /*bd00*/  LDL.LU.64 R20, [R1+0xb0] ;  /* 0x0000b00001147983 */ /* 0x001ea80000300a00 */
[----:B------:R-:W2:Y:S04]  /*bd10*/  LDL.LU.64 R22, [R1+0xb8] ;  /* 0x0000b80001167983 */ /* 0x000ea80000300a00 */
[----:B------:R-:W2:Y:S01]  /*bd20*/  LDL.LU.64 R6, [R1+0xc20] ;  /* 0x000c200001067983 */ /* 0x000ea20000300a00 */
[----:B---3--:R-:W-:Y:S01]  /*bd30*/  HMMA.16816.F32.BF16 R24, R8, R4, R24 ;  /* 0x000000040818723c */ /* 0x008fe20000041818 */
[----:B------:R-:W-:-:S02]  /*bd40*/  IMAD.MOV.U32 R28, RZ, RZ, R5 ;  /* 0x000000ffff1c7224 */ /* 0x000fc400078e0005 */
[----:B------:R-:W2:Y:S11]  /*bd50*/  LDL.LU.64 R4, [R1+0xc18] ;  /* 0x000c180001047983 */ /* 0x000eb60000300a00 */
[----:B------:R-:W-:Y:S09]  /*bd60*/  @!UPT UIADD3 URZ, URZ, URZ, URZ ;  /* 0x0000003f3f3ff290 */ /* 0x000ff2000fffe03f */
[----:B------:R0:W-:Y:S04]  /*bd70*/  STL.64 [R1+0x90], R24 ;  /* 0x0000901801007387 */ /* 0x0001e80000100a00 */
[----:B------:R-:W-:Y:S04]  /*bd80*/  STL [R1+0x98], R26 ;  /* 0x0000981a01007387 */ /* 0x000fe80000100800 */
[----:B0-----:R-:W2:Y:S01]  /*bd90*/  LDL.LU.64 R24, [R1+0xc10] ;  /* 0x000c100001187983 */ /* 0x001ea20000300a00 */
[----:B------:R-:W-:Y:S01]  /*bda0*/  IMAD.MOV.U32 R3, RZ, RZ, R27 ;  /* 0x000000ffff037224 */ /* 0x000fe200078e001b */
[----:B--2---:R-:W-:Y:S11]  /*bdb0*/  HMMA.16816.F32.BF16 R4, R8, R24, R4 ;  /* 0x000000180804723c */ /* 0x004ff60000041804 */
[----:B------:R-:W-:Y:S11]  /*bdc0*/  @!UPT UIADD3 URZ, URZ, URZ, URZ ;  /* 0x0000003f3f3ff290 */ /* 0x000ff6000fffe03f */
[----:B------:R-:W-:Y:S01]  /*bdd0*/  @!UPT UIADD3 URZ, URZ, URZ, URZ ;  /* 0x0000003f3f3ff290 */ /* 0x000fe2000fffe03f */
[----:B------:R0:W-:Y:S04]  /*bde0*/  STL.64 [R1+0x80], R4 ;  /* 0x0000800401007387 */ /* 0x0001e80000100a00 */
[----:B------:R1:W-:Y:S04]  /*bdf0*/  STL.64 [R1+0x88], R6 ;  /* 0x0000880601007387 */ /* 0x0003e80000100a00 */
[----:B0-----:R-:W2:Y:S01]  /*be00*/  LDL.LU.64 R4, [R1+0xc08] ;  /* 0x000c080001047983 */ /* 0x001ea20000300a00 */
[----:B-1----:R-:W-:-:S03]  /*be10*/  IMAD.MOV.U32 R7, RZ, RZ, R24 ;  /* 0x000000ffff077224 */ /* 0x002fc600078e0018 */
[----:B------:R-:W3:Y:S01]  /*be20*/  LDL.LU.64 R26, [R1+0xc00] ;  /* 0x000c0000011a7983 */ /* 0x000ee20000300a00 */
[----:B------:R-:W-:-:S03]  /*be30*/  IMAD.MOV.U32 R6, RZ, RZ, R25 ;  /* 0x000000ffff067224 */ /* 0x000fc600078e0019 */
[----:B------:R-:W2:Y:S02]  /*be40*/  LDL.LU.64 R24, [R1+0xbf8] ;  /* 0x000bf80001187983 */ /* 0x000ea40000300a00 */
[----:B--2---:R-:W-:Y:S11]  /*be50*/  HMMA.16816.F32.BF16 R20, R8, R24, R20 ;  /* 0x000000180814723c */ /* 0x004ff60000041814 */
[----:B------:R-:W-:Y:S11]  /*be60*/  @!UPT UIADD3 URZ, URZ, URZ, URZ ;  /* 0x0000003f3f3ff290 */ /* 0x000ff6000fffe03f */
[----:B------:R-:W-:Y:S02]  /*be70*/  @!UPT UIADD3 URZ, URZ, URZ, URZ ;  /* 0x0000003f3f3ff290 */ /* 0x000fe4000fffe03f */
[----:B------:R-:W-:Y:S02]  /*be80*/  IMAD.MOV.U32 R18, RZ, RZ, R20 ;  /* 0x000000ffff127224 */ /* 0x000fe400078e0014 */
[----:B------:R-:W-:Y:S02]  /*be90*/  IMAD.MOV.U32 R19, RZ, RZ, R21 ;  /* 0x000000ffff137224 */ /* 0x000fe400078e0015 */
[----:B------:R-:W-:Y:S01]  /*bea0*/  IMAD.MOV.U32 R2, RZ, RZ, R22 ;  /* 0x000000ffff027224 */ /* 0x000fe200078e0016 */
[----:B------:R-:W2:Y:S01]  /*beb0*/  LDL.LU.64 R20, [R1+0xa0] ;  /* 0x0000a00001147983 */ /* 0x000ea20000300a00 */
[----:B------:R-:W-:-:S03]  /*bec0*/  IMAD.MOV.U32 R0, RZ, RZ, R23 ;  /* 0x000000ffff007224 */ /* 0x000fc600078e0017 */
[----:B------:R-:W2:Y:S04]  /*bed0*/  LDL.LU.64 R22, [R1+0xa8] ;  /* 0x0000a80001167983 */ /* 0x000ea80000300a00 */
[----:B------:R-:W-:Y:S04]  /*bee0*/  STL.64 [R1+0xbd8], R18 ;  /* 0x000bd81201007387 */ /* 0x000fe80000100a00 */
[----:B------:R0:W-:Y:S04]  /*bef0*/  STL.64 [R1+0xbd0], R16 ;  /* 0x000bd01001007387 */ /* 0x0001e80000100a00 */
[----:B0-----:R-:W2:Y:S04]  /*bf00*/  LDL.LU.64 R16, [R1+0x40] ;  /* 0x0000400001107983 */ /* 0x001ea80000300a00 */
[----:B------:R-:W2:Y:S04]  /*bf10*/  LDL.LU.64 R18, [R1+0x48] ;  /* 0x0000480001127983 */ /* 0x000ea80000300a00 */
[----:B--2---:R-:W-:Y:S04]  /*bf20*/  STL.64 [R1+0xbe8], R18 ;  /* 0x000be81201007387 */ /* 0x004fe80000100a00 */
[----:B------:R0:W-:Y:S04]  /*bf30*/  STL.64 [R1+0xbe0], R16 ;  /* 0x000be01001007387 */ /* 0x0001e80000100a00 */
[----:B0-----:R-:W4:Y:S04]  /*bf40*/  LDL.LU R16, [R1+0x10] ;  /* 0x0000100001107983 */ /* 0x001f280000300800 */
[----:B---3--:R-:W-:Y:S04]  /*bf50*/  STL.64 [R1+0xbc8], R26 ;  /* 0x000bc81a01007387 */ /* 0x008fe80000100a00 */
[----:B------:R0:W-:Y:S02]  /*bf60*/  STL.64 [R1+0xbc0], R24 ;  /* 0x000bc01801007387 */ /* 0x0001e40000100a00 */
[----:B0-----:R-:W-:-:S02]  /*bf70*/  IMAD.MOV.U32 R24, RZ, RZ, R7 ;  /* 0x000000ffff187224 */ /* 0x001fc400078e0007 */
[----:B------:R-:W-:-:S05]  /*bf80*/  IMAD.MOV.U32 R25, RZ, RZ, R6 ;  /* 0x000000ffff197224 */ /* 0x000fca00078e0006 */
[----:B------:R0:W-:Y:S04]  /*bf90*/  STL.64 [R1+0xbf0], R24 ;  /* 0x000bf01801007387 */ /* 0x0001e80000100a00 */
[----:B0-----:R-:W4:Y:S04]  /*bfa0*/  LDL.LU.64 R24, [R1+0x50] ;  /* 0x0000500001187983 */ /* 0x001f280000300a00 */
[----:B------:R-:W4:Y:S01]  /*bfb0*/  LDL.LU.64 R26, [R1+0x58] ;  /* 0x00005800011a7983 */ /* 0x000f220000300a00 */
[----:B------:R-:W-:Y:S01]  /*bfc0*/  IMAD.MOV.U32 R17, RZ, RZ, R28 ;  /* 0x000000ffff117224 */ /* 0x000fe200078e001c */
[----:B------:R-:W-:Y:S02]  /*bfd0*/  HMMA.16816.F32.BF16 R20, R8, R4, R20 ;  /* 0x000000040814723c */ /* 0x000fe40000041814 */
[----:B------:R-:W2:Y:S04]  /*bfe0*/  LDL.LU.64 R8, [R1+0x20] ;  /* 0x0000200001087983 */ /* 0x000ea80000300a00 */
[----:B------:R-:W2:Y:S11]  /*bff0*/  LDL.LU.64 R10, [R1+0x28] ;  /* 0x00002800010a7983 */ /* 0x000eb60000300a00 */
[----:B------:R-:W-:Y:S06]  /*c000*/  @!UPT UIADD3 URZ, URZ, URZ, URZ ;  /* 0x0000003f3f3ff290 */ /* 0x000fec000fffe03f */
[----:B------:R-:W-:Y:S04]  /*c010*/  STL.64 [R1+0xba0], R22 ;  /* 0x000ba01601007387 */ /* 0x000fe80000100a00 */
[----:B------:R0:W-:Y:S04]  /*c020*/  STL.64 [R1+0xb98], R20 ;  /* 0x000b981401007387 */ /* 0x0001e80000100a00 */
[----:B0-----:R-:W3:Y:S04]  /*c030*/  LDL.LU.64 R20, [R1+0x30] ;  /* 0x0000300001147983 */ /* 0x001ee80000300a00 */
[----:B------:R-:W3:Y:S01]  /*c040*/  LDL.LU.64 R22, [R1+0x38] ;  /* 0x0000380001167983 */ /* 0x000ee20000300a00 */
[C---:B----4-:R-:W-:Y:S03]  /*c050*/  HMMA.16816.F32.BF16 R16, R12.reuse, R16, R24 ;  /* 0x000000100c10723c */ /* 0x050fe60000041818 */
[----:B------:R-:W4:Y:S11]  /*c060*/  LDL.LU.64 R24, [R1+0xbf0] ;  /* 0x000bf00001187983 */ /* 0x000f360000300a00 */
[----:B------:R-:W-:Y:S09]  /*c070*/  @!UPT UIADD3 URZ, URZ, URZ, URZ ;  /* 0x0000003f3f3ff290 */ /* 0x000ff2000fffe03f */
[----:B------:R-:W-:Y:S01]  /*c080*/  STL [R1+0x50], R16 ;  /* 0x0000501001007387 */ /* 0x000fe20000100800 */
[----:B------:R-:W-:Y:S02]  /*c090*/  IMAD.MOV.U32 R7, RZ, RZ, R18 ;  /* 0x000000ffff077224 */ /* 0x000fe400078e0012 */
[----:B------:R-:W-:Y:S01]  /*c0a0*/  IMAD.MOV.U32 R6, RZ, RZ, R17 ;  /* 0x000000ffff067224 */ /* 0x000fe200078e0011 */
[----:B------:R0:W-:Y:S04]  /*c0b0*/  STL [R1+0x5c], R19 ;  /* 0x00005c1301007387 */ /* 0x0001e80000100800 */
[----:B0-----:R-:W4:Y:S04]  /*c0c0*/  LDL.LU.64 R18, [R1+0xbe8] ;  /* 0x000be80001127983 */ /* 0x001f280000300a00 */
[----:B------:R-:W4:Y:S02]  /*c0d0*/  LDL.LU.64 R16, [R1+0xbe0] ;  /* 0x000be00001107983 */ /* 0x000f240000300a00 */
[C---:B----4-:R-:W-:Y:S02]  /*c0e0*/  HMMA.16816.F32.BF16 R24, R12.reuse, R24, R16 ;  /* 0x000000180c18723c */ /* 0x050fe40000041810 */
[----:B------:R-:W4:Y:S04]  /*c0f0*/  LDL.LU.64 R18, [R1+0xbd8] ;  /* 0x000bd80001127983 */ /* 0x000f280000300a00 */
[----:B------:R-:W3:Y:S11]  /*c100*/  LDL.LU.64 R16, [R1+0xbd0] ;  /* 0x000bd00001107983 */ /* 0x000ef60000300a00 */
[----:B------:R-:W-:Y:S06]  /*c110*/  @!UPT UIADD3 URZ, URZ, URZ, URZ ;  /* 0x0000003f3f3ff290 */ /* 0x000fec000fffe03f */
[----:B------:R-:W-:Y:S04]  /*c120*/  STL.64 [R1+0x40], R24 ;  /* 0x0000401801007387 */ /* 0x000fe80000100a00 */
[----:B------:R0:W-:Y:S04]  /*c130*/  STL.64 [R1+0x48], R26 ;  /* 0x0000481a01007387 */ /* 0x0001e80000100a00 */
[----:B0-----:R-:W3:Y:S04]  /*c140*/  LDL.LU.64 R26, [R1+0xbc8] ;  /* 0x000bc800011a7983 */ /* 0x001ee80000300a00 */
[----:B------:R-:W3:Y:S01]  /*c150*/  LDL.LU.64 R24, [R1+0xbc0] ;  /* 0x000bc00001187983 */ /* 0x000ee20000300a00 */
[C---:B--2---:R-:W-:Y:S08]  /*c160*/  HMMA.16816.F32.BF16 R8, R12.reuse, R4, R8 ;  /* 0x000000040c08723c */ /* 0x044ff00000041808 */
[----:B---3--:R-:W-:Y:S01]  /*c170*/  HMMA.16816.F32.BF16 R20, R12, R24, R20 ;  /* 0x000000180c14723c */ /* 0x008fe20000041814 */
[----:B------:R-:W2:Y:S04]  /*c180*/  LDL R25, [R1+0x6f8] ;  /* 0x0006f80001197983 */ /* 0x000ea80000100800 */
[----:B------:R-:W-:Y:S11]  /*c190*/  STL.64 [R1+0xba8], R26 ;  /* 0x000ba81a01007387 */ /* 0x000ff60000100a00 */
[----:B------:R-:W-:-:S07]  /*c1a0*/  IMAD.MOV.U32 R28, RZ, RZ, R11 ;  /* 0x000000ffff1c7224 */ /* 0x000fce00078e000b */
[----:B------:R-:W-:Y:S04]  /*c1b0*/  STL.64 [R1+0x30], R20 ;  /* 0x0000301401007387 */ /* 0x000fe80000100a00 */
[----:B------:R-:W-:Y:S04]  /*c1c0*/  STL.64 [R1+0x38], R22 ;  /* 0x0000381601007387 */ /* 0x000fe80000100a00 */
[----:B------:R-:W-:Y:S04]  /*c1d0*/  STL.64 [R1+0x20], R8 ;  /* 0x0000200801007387 */ /* 0x000fe80000100a00 */
[----:B------:R-:W-:Y:S04]  /*c1e0*/  STL [R1+0x28], R10 ;  /* 0x0000280a01007387 */ /* 0x000fe80000100800 */
[----:B------:R-:W0:Y:S04]  /*c1f0*/  LDSM.16.MT88.4 R8, [R29+0x4000] ;  /* 0x004000001d08783b */ /* 0x000e280000004200 */
[----:B0-----:R0:W-:Y:S04]  /*c200*/  STL [R1+0xb1c], R8 ;  /* 0x000b1c0801007387 */ /* 0x0011e80000100800 */
[----:B------:R1:W-:Y:S04]  /*c210*/  STL [R1+0xb18], R9 ;  /* 0x000b180901007387 */ /* 0x0003e80000100800 */
[----:B------:R3:W-:Y:S04]  /*c220*/  STL [R1+0xb14], R10 ;  /* 0x000b140a01007387 */ /* 0x0007e80000100800 */
[----:B------:R-:W-:Y:S04]  /*c230*/  STL [R1+0xb10], R11 ;  /* 0x000b100b01007387 */ /* 0x000fe80000100800 */
[----:B0-----:R-:W4:Y:S04]  /*c240*/  LDL.LU R8, [R1+0x90] ;  /* 0x0000900001087983 */ /* 0x001f280000300800 */
[----:B-1----:R-:W4:Y:S04]  /*c250*/  LDL.LU R9, [R1+0x94] ;  /* 0x0000940001097983 */ /* 0x002f280000300800 */
[----:B---3--:R-:W3:Y:S04]  /*c260*/  LDL.LU R10, [R1+0x98] ;  /* 0x00009800010a7983 */ /* 0x008ee80000300800 */
[----:B--2---:R-:W0:Y:S04]  /*c270*/  LDSM.16.M88.4 R12, [R25+0x10000] ;  /* 0x01000000190c783b */ /* 0x004e280000000200 */
[----:B0-----:R-:W-:Y:S04]  /*c280*/  STL.64 [R1+0xa8], R14 ;  /* 0x0000a80e01007387 */ /* 0x001fe80000100a00 */
[----:B------:R-:W2:Y:S01]  /*c290*/  LDL.LU.64 R26, [R1+0x8] ;  /* 0x00000800011a7983 */ /* 0x000ea20000300a00 */
[----:B------:R-:W-:-:S02]  /*c2a0*/  IMAD.MOV.U32 R11, RZ, RZ, R3 ;  /* 0x000000ffff0b7224 */ /* 0x000fc400078e0003 */
[----:B------:R-:W-:Y:S02]  /*c2b0*/  IMAD.MOV.U32 R4, RZ, RZ, R12 ;  /* 0x000000ffff047224 */ /* 0x000fe400078e000c */
[----:B------:R-:W-:Y:S02]  /*c2c0*/  IMAD.MOV.U32 R3, RZ, RZ, R13 ;  /* 0x000000ffff037224 */ /* 0x000fe400078e000d */
[----:B------:R-:W0:Y:S01]  /*c2d0*/  LDSM.16.M88.4 R12, [R25+0x10800] ;  /* 0x01080000190c783b */ /* 0x000e220000000200 */
[----:B----4-:R-:W-:Y:S02]  /*c2e0*/  IMAD.MOV.U32 R20, RZ, RZ, R18 ;  /* 0x000000ffff147224 */ /* 0x010fe400078e0012 */
[----:B------:R-:W-:Y:S02]  /*c2f0*/  IMAD.MOV.U32 R21, RZ, RZ, R19 ;  /* 0x000000ffff157224 */ /* 0x000fe400078e0013 */
[----:B------:R-:W-:Y:S02]  /*c300*/  IMAD.MOV.U32 R22, RZ, RZ, R2 ;  /* 0x000000ffff167224 */ /* 0x000fe400078e0002 */
[----:B------:R-:W-:Y:S01]  /*c310*/  IMAD.MOV.U32 R23, RZ, RZ, R0 ;  /* 0x000000ffff177224 */ /* 0x000fe200078e0000 */
[----:B--2---:R-:W-:Y:S04]  /*c320*/  STL.64 [R1+0xbb0], R26 ;  /* 0x000bb01a01007387 */ /* 0x004fe80000100a00 */
[----:B------:R-:W-:Y:S04]  /*c330*/  STL [R1+0xb24], R3 ;  /* 0x000b240301007387 */ /* 0x000fe80000100800 */
[----:B------:R-:W-:Y:S04]  /*c340*/  STL [R1+0xb20], R4 ;  /* 0x000b200401007387 */ /* 0x000fe80000100800 */
[----:B------:R-:W3:Y:S04]  /*c350*/  LDL.LU R18, [R1+0xbbc] ;  /* 0x000bbc0001127983 */ /* 0x000ee80000300800 */
[----:B0-----:R-:W-:Y:S04]  /*c360*/  STL.64 [R1+0xc0], R12 ;  /* 0x0000c00c01007387 */ /* 0x001fe80000100a00 */
[----:B------:R-:W-:Y:S04]  /*c370*/  STL.64 [R1+0xc8], R14 ;  /* 0x0000c80e01007387 */ /* 0x000fe80000100a00 */
[----:B------:R-:W0:Y:S04]  /*c380*/  LDSM.16.M88.4 R12, [R25+0x11000] ;  /* 0x01100000190c783b */ /* 0x000e280000000200 */
[----:B------:R-:W3:Y:S04]  /*c390*/  LDL.LU R19, [R1+0xbb8] ;  /* 0x000bb80001137983 */ /* 0x000ee80000300800 */
[----:B------:R-:W1:Y:S01]  /*c3a0*/  LDSM.16.M88.4 R24, [R25+0x11800] ;  /* 0x011800001918783b */ /* 0x000e620000000200 */
[----:B0-----:R-:W-:-:S03]  /*c3b0*/  IMAD.MOV.U32 R2, RZ, RZ, R12 ;  /* 0x000000ffff027224 */ /* 0x001fc600078e000c */
[----:B------:R-:W-:Y:S01]  /*c3c0*/  STL.64 [R1+0xd8], R14 ;  /* 0x0000d80e01007387 */ /* 0x000fe20000100a00 */
[----:B------:R-:W-:-:S03]  /*c3d0*/  IMAD.MOV.U32 R0, RZ, RZ, R13 ;  /* 0x000000ffff007224 */ /* 0x000fc600078e000d */
[----:B------:R-:W0:Y:S04]  /*c3e0*/  LDSM.16.MT88.4 R12, [R29+0x4100] ;  /* 0x004100001d0c783b */ /* 0x000e280000004200 */
[----:B------:R-:W-:Y:S04]  /*c3f0*/  STL [R1+0xb2c], R0 ;  /* 0x000b2c0001007387 */ /* 0x000fe80000100800 */
[----:B------:R-:W-:Y:S04]  /*c400*/  STL [R1+0xb28], R2 ;  /* 0x000b280201007387 */ /* 0x000fe80000100800 */
[----:B------:R-:W-:Y:S04]  /*c410*/  STL [R1+0xb30], R29 ;  /* 0x000b301d01007387 */ /* 0x000fe80000100800 */
[----:B-1----:R-:W-:Y:S04]  /*c420*/  STL.64 [R1+0xe0], R24 ;  /* 0x0000e01801007387 */ /* 0x002fe80000100a00 */
[----:B------:R-:W-:Y:S04]  /*c430*/  STL.64 [R1+0xe8], R26 ;  /* 0x0000e81a01007387 */ /* 0x000fe80000100a00 */
[----:B0-----:R-:W-:Y:S04]  /*c440*/  STL [R1+0xacc], R12 ;  /* 0x000acc0c01007387 */ /* 0x001fe80000100800 */
[----:B------:R-:W-:Y:S04]  /*c450*/  STL [R1+0xac8], R13 ;  /* 0x000ac80d01007387 */ /* 0x000fe80000100800 */
[----:B------:R0:W-:Y:S04]  /*c460*/  STL [R1+0xac4], R14 ;  /* 0x000ac40e01007387 */ /* 0x0001e80000100800 */
[----:B------:R1:W-:Y:S04]  /*c470*/  STL [R1+0xac0], R15 ;  /* 0x000ac00f01007387 */ /* 0x0003e80000100800 */
[----:B0-----:R-:W3:Y:S04]  /*c480*/  LDL.LU R14, [R1+0x18] ;  /* 0x00001800010e7983 */ /* 0x001ee80000300800 */
[----:B-1----:R-:W3:Y:S02]  /*c490*/  LDL.LU R15, [R1+0x1c] ;  /* 0x00001c00010f7983 */ /* 0x002ee40000300800 */
[----:B---3--:R-:W-:Y:S11]  /*c4a0*/  HMMA.16816.F32.BF16 R24, R16, R14, R8 ;  /* 0x0000000e1018723c */ /* 0x008ff60000041808 */
[----:B------:R-:W-:Y:S11]  /*c4b0*/  @!UPT UIADD3 URZ, URZ, URZ, URZ ;  /* 0x0000003f3f3ff290 */ /* 0x000ff6000fffe03f */
[----:B------:R-:W-:Y:S02]  /*c4c0*/  @!UPT UIADD3 URZ, URZ, URZ, URZ ;  /* 0x0000003f3f3ff290 */ /* 0x000fe4000fffe03f */
[----:B------:R-:W-:Y:S02]  /*c4d0*/  IMAD.MOV.U32 R10, RZ, RZ, R27 ;  /* 0x000000ffff0a7224 */ /* 0x000fe400078e001b */
[----:B------:R-:W-:Y:S02]  /*c4e0*/  IMAD.MOV.U32 R9, RZ, RZ, R26 ;  /* 0x000000ffff097224 */ /* 0x000fe400078e001a */
[----:B------:R-:W-:Y:S01]  /*c4f0*/  IMAD.MOV.U32 R8, RZ, RZ, R25 ;  /* 0x000000ffff087224 */ /* 0x000fe200078e0019 */
[----:B------:R-:W2:Y:S04]  /*c500*/  LDL.LU.64 R26, [R1+0xbb0] ;  /* 0x000bb000011a7983 */ /* 0x000ea80000300a00 */
[----:B------:R-:W-:Y:S04]  /*c510*/  STL [R1+0xb40], R10 ;  /* 0x000b400a01007387 */ /* 0x000fe80000100800 */
[----:B------:R-:W-:Y:S04]  /*c520*/  STL [R1+0xb3c], R9 ;  /* 0x000b3c0901007387 */ /* 0x000fe80000100800 */
[----:B------:R0:W-:Y:S04]  /*c530*/  STL [R1+0xb38], R8 ;  /* 0x000b380801007387 */ /* 0x0001e80000100800 */
[----:B0-----:R-:W3:Y:S04]  /*c540*/  LDL.LU R8, [R1+0x80] ;  /* 0x0000800001087983 */ /* 0x001ee80000300800 */
[----:B------:R-:W3:Y:S04]  /*c550*/  LDL.LU R9, [R1+0x84] ;  /* 0x0000840001097983 */ /* 0x000ee80000300800 */
[----:B------:R-:W3:Y:S04]  /*c560*/  LDL.LU R10, [R1+0x88] ;  /* 0x00008800010a7983 */ /* 0x000ee80000300800 */
[----:B------:R-:W3:Y:S01]  /*c570*/  LDL.LU R11, [R1+0x8c] ;  /* 0x00008c00010b7983 */ /* 0x000ee20000300800 */
[----:B------:R-:W-:-:S05]  /*c580*/  IMAD.MOV.U32 R4, RZ, RZ, R24 ;  /* 0x000000ffff047224 */ /* 0x000fca00078e0018 */
[----:B------:R0:W-:Y:S01]  /*c590*/  STL [R1+0xb34], R4 ;  /* 0x000b340401007387 */ /* 0x0001e20000100800 */
[----:B--2---:R-:W-:Y:S02]  /*c5a0*/  IMAD.MOV.U32 R13, RZ, RZ, R26 ;  /* 0x000000ffff0d7224 */ /* 0x004fe400078e001a */
[----:B------:R-:W-:Y:S01]  /*c5b0*/  IMAD.MOV.U32 R12, RZ, RZ, R27 ;  /* 0x000000ffff0c7224 */ /* 0x000fe200078e001b */
[C---:B---3--:R-:W-:Y:S01]  /*c5c0*/  HMMA.16816.F32.BF16 R8, R16.reuse, R26, R8 ;  /* 0x0000001a1008723c */ /* 0x048fe20000041808 */
[----:B------:R-:W2:Y:S11]  /*c5d0*/  LDL.LU.64 R26, [R1+0xba8] ;  /* 0x000ba800011a7983 */ /* 0x000eb60000300a00 */
[----:B------:R-:W-:Y:S11]  /*c5e0*/  @!UPT UIADD3 URZ, URZ, URZ, URZ ;  /* 0x0000003f3f3ff290 */ /* 0x000ff6000fffe03f */
[----:B------:R-:W-:Y:S01]  /*c5f0*/  @!UPT UIADD3 URZ, URZ, URZ, URZ ;  /* 0x0000003f3f3ff290 */ /* 0x000fe2000fffe03f */
[----:B------:R-:W-:Y:S02]  /*c600*/  IMAD.MOV.U32 R2, RZ, RZ, R10 ;  /* 0x000000ffff027224 */ /* 0x000fe400078e000a */
[----:B------:R-:W-:Y:S02]  /*c610*/  IMAD.MOV.U32 R29, RZ, RZ, R8 ;  /* 0x000000ffff1d7224 */ /* 0x000fe400078e0008 */
[----:B------:R-:W-:Y:S01]  /*c620*/  IMAD.MOV.U32 R0, RZ, RZ, R9 ;  /* 0x000000ffff007224 */ /* 0x000fe200078e0009 */
[----:B--2---:R-:W-:Y:S11]  /*c630*/  HMMA.16816.F32.BF16 R20, R16, R26, R20 ;  /* 0x0000001a1014723c */ /* 0x004ff60000041814 */
[----:B------:R-:W-:Y:S11]  /*c640*/  @!UPT UIADD3 URZ, URZ, URZ, URZ ;  /* 0x0000003f3f3ff290 */ /* 0x000ff6000fffe03f */
[----:B------:R-:W-:Y:S02]  /*c650*/  @!UPT UIADD3 URZ, URZ, URZ, URZ ;  /* 0x0000003f3f3ff290 */ /* 0x000fe4000fffe03f */
[----:B------:R-:W-:Y:S02]  /*c660*/  IMAD.MOV.U32 R10, RZ, RZ, R20 ;  /* 0x000000ffff0a7224 */ /* 0x000fe400078e0014 */
[----:B------:R-:W-:Y:S02]  /*c670*/  IMAD.MOV.U32 R9, RZ, RZ, R21 ;  /* 0x000000ffff097224 */ /* 0x000fe400078e0015 */
[----:B------:R-:W-:Y:S02]  /*c680*/  IMAD.MOV.U32 R8, RZ, RZ, R22 ;  /* 0x000000ffff087224 */ /* 0x000fe400078e0016 */
[----:B0-----:R-:W-:Y:S02]  /*c690*/  IMAD.MOV.U32 R4, RZ, RZ, R23 ;  /* 0x000000ffff047224 */ /* 0x001fe400078e0017 */
[----:B------:R-:W2:Y:S04]  /*c6a0*/  LDL.LU.64 R22, [R1+0xba0] ;  /* 0x000ba00001167983 */ /* 0x000ea80000300a00 */
[----:B------:R-:W2:Y:S04]  /*c6b0*/  LDL.LU.64 R20, [R1+0xb98] ;  /* 0x000b980001147983 */ /* 0x000ea80000300a00 */
[----:B------:R0:W-:Y:S04]  /*c6c0*/  STL [R1+0xb78], R10 ;  /* 0x000b780a01007387 */ /* 0x0001e80000100800 */
[----:B------:R1:W-:Y:S01]  /*c6d0*/  STL.64 [R1+0xb70], R8 ;  /* 0x000b700801007387 */ /* 0x0003e20000100a00 */
[----:B0-----:R-:W-:-:S03]  /*c6e0*/  IMAD.MOV.U32 R10, RZ, RZ, R7 ;  /* 0x000000ffff0a7224 */ /* 0x001fc600078e0007 */
[----:B-1----:R-:W3:Y:S01]  /*c6f0*/  LDL.LU R8, [R1+0x50] ;  /* 0x0000500001087983 */ /* 0x002ee20000300800 */
[----:B------:R-:W-:-:S03]  /*c700*/  IMAD.MOV.U32 R9, RZ, RZ, R6 ;  /* 0x000000ffff097224 */ /* 0x000fc600078e0006 */
[----:B------:R-:W2:Y:S04]  /*c710*/  LDL.LU R6, [R1+0xb94] ;  /* 0x000b940001067983 */ /* 0x000ea80000300800 */
[----:B------:R-:W2:Y:S01]  /*c720*/  LDL.LU R7, [R1+0xb90] ;  /* 0x000b900001077983 */ /* 0x000ea20000300800 */
[----:B------:R-:W-:-:S03]  /*c730*/  IMAD.MOV.U32 R3, RZ, RZ, R11 ;  /* 0x000000ffff037224 */ /* 0x000fc600078e000b */
[----:B------:R-:W3:Y:S04]  /*c740*/  LDL.LU R11, [R1+0x5c] ;  /* 0x00005c00010b7983 */ /* 0x000ee80000300800 */
[----:B------:R0:W-:Y:S04]  /*c750*/  STL.64 [R1+0xb68], R26 ;  /* 0x000b681a01007387 */ /* 0x0001e80000100a00 */
[----:B------:R-:W4:Y:S04]  /*c760*/  LDL.LU R24, [R1+0x40] ;  /* 0x0000400001187983 */ /* 0x000f280000300800 */
[----:B------:R-:W4:Y:S04]  /*c770*/  LDL.LU R25, [R1+0x44] ;  /* 0x0000440001197983 */ /* 0x000f280000300800 */
[----:B0-----:R-:W4:Y:S04]  /*c780*/  LDL.LU R26, [R1+0x48] ;  /* 0x00004800011a7983 */ /* 0x001f280000300800 */
[----:B------:R-:W4:Y:S01]  /*c790*/  LDL.LU R27, [R1+0x4c] ;  /* 0x00004c00011b7983 */ /* 0x000f220000300800 */
[----:B--2---:R-:W-:Y:S11]  /*c7a0*/  HMMA.16816.F32.BF16 R20, R16, R6, R20 ;  /* 0x000000061014723c */ /* 0x004ff60000041814 */
[----:B------:R-:W-:Y:S11]  /*c7b0*/  @!UPT UIADD3 URZ, URZ, URZ, URZ ;  /* 0x0000003f3f3ff290 */ /* 0x000ff6000fffe03f */
[----:B------:R-:W-:Y:S02]  /*c7c0*/  @!UPT UIADD3 URZ, URZ, URZ, URZ ;  /* 0x0000003f3f3ff290 */ /* 0x000fe4000fffe03f */
[----:B------:R-:W-:Y:S02]  /*c7d0*/  IMAD.MOV.U32 R16, RZ, RZ, R22 ;  /* 0x000000ffff107224 */ /* 0x000fe400078e0016 */
[----:B------:R-:W-:Y:S02]  /*c7e0*/  IMAD.MOV.U32 R5, RZ, RZ, R23 ;  /* 0x000000ffff057224 */ /* 0x000fe400078e0017 */
[----:B------:R-:W-:Y:S01]  /*c7f0*/  IMAD.MOV.U32 R18, RZ, RZ, R20 ;  /* 0x000000ffff127224 */ /* 0x000fe200078e0014 */
[----:B------:R-:W3:Y:S01]  /*c800*/  LDL.LU.64 R22, [R1+0xb88] ;  /* 0x000b880001167983 */ /* 0x000ee20000300a00 */
[----:B------:R-:W-:-:S03]  /*c810*/  IMAD.MOV.U32 R17, RZ, RZ, R21 ;  /* 0x000000ffff117224 */ /* 0x000fc600078e0015 */
[----:B------:R-:W3:Y:S04]  /*c820*/  LDL.LU.64 R20, [R1+0xb80] ;  /* 0x000b800001147983 */ /* 0x000ee80000300a00 */
[----:B------:R0:W-:Y:S04]  /*c830*/  STL [R1+0xb60], R18 ;  /* 0x000b601201007387 */ /* 0x0001e80000100800 */
[----:B------:R-:W-:Y:S01]  /*c840*/  STL.64 [R1+0xb58], R16 ;  /* 0x000b581001007387 */ /* 0x000fe20000100a00 */
[----:B------:R-:W-:-:S03]  /*c850*/  IMAD.MOV.U32 R19, RZ, RZ, R12 ;  /* 0x000000ffff137224 */ /* 0x000fc600078e000c */
[----:B------:R-:W-:Y:S01]  /*c860*/  STL.64 [R1+0xb50], R6 ;  /* 0x000b500601007387 */ /* 0x000fe20000100a00 */
[----:B0-----:R-:W-:-:S03]  /*c870*/  IMAD.MOV.U32 R18, RZ, RZ, R13 ;  /* 0x000000ffff127224 */ /* 0x001fc600078e000d */
[----:B------:R0:W-:Y:S04]  /*c880*/  STL.64 [R1+0xb48], R4 ;  /* 0x000b480401007387 */ /* 0x0001e80000100a00 */
[----:B0-----:R-:W2:Y:S04]  /*c890*/  LDL.LU R4, [R1+0x30] ;  /* 0x0000300001047983 */ /* 0x001ea80000300800 */
[----:B------:R-:W2:Y:S04]  /*c8a0*/  LDL.LU R5, [R1+0x34] ;  /* 0x0000340001057983 */ /* 0x000ea80000300800 */
[----:B------:R-:W2:Y:S04]  /*c8b0*/  LDL.LU R6, [R1+0x38] ;  /* 0x0000380001067983 */ /* 0x000ea80000300800 */
[----:B------:R-:W2:Y:S01]  /*c8c0*/  LDL.LU R7, [R1+0x3c] ;  /* 0x00003c0001077983 */ /* 0x000ea20000300800 */
[C---:B---3--:R-:W-:Y:S08]  /*c8d0*/  HMMA.16816.F32.BF16 R8, R20.reuse, R14, R8 ;  /* 0x0000000e1408723c */ /* 0x048ff00000041808 */
[----:B----4-:R-:W-:Y:S11]  /*c8e0*/  HMMA.16816.F32.BF16 R16, R20, R18, R24 ;  /* 0x000000121410723c */ /* 0x010ff60000041818 */
[----:B------:R-:W-:Y:S05]  /*c8f0*/  @!UPT UIADD3 URZ, URZ, URZ, URZ ;  /* 0x0000003f3f3ff290 */ /* 0x000fea000fffe03f */
[----:B------:R-:W-:Y:S02]  /*c900*/  IMAD.MOV.U32 R14, RZ, RZ, R10 ;  /* 0x000000ffff0e7224 */ /* 0x000fe400078e000a */
[----:B------:R-:W-:Y:S01]  /*c910*/  IMAD.MOV.U32 R15, RZ, RZ, R11 ;  /* 0x000000ffff0f7224 */ /* 0x000fe200078e000b */
[----:B------:R-:W3:Y:S01]  /*c920*/  LDL.LU R10, [R1+0xb78] ;  /* 0x000b7800010a7983 */ /* 0x000ee20000300800 */
[----:B------:R-:W-:Y:S02]  /*c930*/  IMAD.MOV.U32 R12, RZ, RZ, R8 ;  /* 0x000000ffff0c7224 */ /* 0x000fe400078e0008 */
[----:B------:R-:W-:Y:S02]  /*c940*/  IMAD.MOV.U32 R13, RZ, RZ, R9 ;  /* 0x000000ffff0d7224 */ /* 0x000fe400078e0009 */
[----:B------:R-:W4:Y:S04]  /*c950*/  LDL.LU.64 R8, [R1+0xb70] ;  /* 0x000b700001087983 */ /* 0x000f280000300a00 */
[----:B------:R-:W-:Y:S04]  /*c960*/  STL.64 [R1+0xad8], R14 ;  /* 0x000ad80e01007387 */ /* 0x000fe80000100a00 */
[----:B------:R0:W-:Y:S04]  /*c970*/  STL.64 [R1+0xad0], R12 ;  /* 0x000ad00c01007387 */ /* 0x0001e80000100a00 */
[----:B0-----:R-:W2:Y:S04]  /*c980*/  LDL.LU R12, [R1+0x20] ;  /* 0x00002000010c7983 */ /* 0x001ea80000300800 */
[----:B------:R-:W2:Y:S04]  /*c990*/  LDL.LU R13, [R1+0x24] ;  /* 0x00002400010d7983 */ /* 0x000ea80000300800 */
[----:B------:R-:W2:Y:S04]  /*c9a0*/  LDL.LU R14, [R1+0x28] ;  /* 0x00002800010e7983 */ /* 0x000ea80000300800 */
[----:B------:R-:W2:Y:S01]  /*c9b0*/  LDL.LU.64 R26, [R1+0xb68] ;  /* 0x000b6800011a7983 */ /* 0x000ea20000300a00 */
[----:B------:R-:W-:-:S02]  /*c9c0*/  IMAD.MOV.U32 R24, RZ, RZ, R18 ;  /* 0x000000ffff187224 */ /* 0x000fc400078e0012 */
[----:B------:R-:W-:Y:S01]  /*c9d0*/  IMAD.MOV.U32 R11, RZ, RZ, R16 ;  /* 0x000000ffff0b7224 */ /* 0x000fe200078e0010 */
[----:B------:R-:W3:Y:S01]  /*c9e0*/  LDL.LU R18, [R1+0xb60] ;  /* 0x000b600001127983 */ /* 0x000ee20000300800 */
[----:B------:R-:W-:Y:S02]  /*c9f0*/  IMAD.MOV.U32 R25, RZ, RZ, R17 ;  /* 0x000000ffff197224 */ /* 0x000fe400078e0011 */
[----:B------:R-:W-:Y:S01]  /*ca00*/  IMAD.MOV.U32 R15, RZ, RZ, R28 ;  /* 0x000000ffff0f7224 */ /* 0x000fe200078e001c */
[----:B------:R-:W3:Y:S01]  /*ca10*/  LDL.LU.64 R16, [R1+0xb58] ;  /* 0x000b580001107983 */ /* 0x000ee20000300a00 */
[----:B--2---:R-:W-:Y:S11]  /*ca20*/  HMMA.16816.F32.BF16 R4, R20, R26, R4 ;  /* 0x0000001a1404723c */ /* 0x004ff60000041804 */
[----:B------:R-:W-:Y:S11]  /*ca30*/  @!UPT UIADD3 URZ, URZ, URZ, URZ ;  /* 0x0000003f3f3ff290 */ /* 0x000ff6000fffe03f */
[----:B------:R-:W-:Y:S01]  /*ca40*/  @!UPT UIADD3 URZ, URZ, URZ, URZ ;  /* 0x0000003f3f3ff290 */ /* 0x000fe2000fffe03f */
[----:B------:R-:W-:Y:S01]  /*ca50*/  STL.64 [R1+0x30], R4 ;  /* 0x0000300401007387 */ /* 0x000fe20000100a00 */
[----:B------:R-:W-:-:S03]  /*ca60*/  IMAD.MOV.U32 R28, RZ, RZ, R7 ;  /* 0x000000ffff1c7224 */ /* 0x000fc600078e0007 */
[----:B------:R0:W-:Y:S04]  /*ca70*/  STL [R1+0x38], R6 ;  /* 0x0000380601007387 */ /* 0x0001e80000100800 */
[----:B0-----:R-:W2:Y:S04]  /*ca80*/  LDL.LU.64 R6, [R1+0xb50] ;  /* 0x000b500001067983 */ /* 0x001ea80000300a00 */
[----:B------:R-:W3:Y:S01]  /*ca90*/  LDL.LU.64 R4, [R1+0xb48] ;  /* 0x000b480001047983 */ /* 0x000ee20000300a00 */
[----:B--2---:R-:W-:Y:S07]  /*caa0*/  HMMA.16816.F32.BF16 R20, R20, R6, R12 ;  /* 0x000000061414723c */ /* 0x004fee000004180c */
[----:B---3--:R-:W-:-:S02]  /*cab0*/  IMAD.MOV.U32 R12, RZ, RZ, R10 ;  /* 0x000000ffff0c7224 */ /* 0x008fc400078e000a */
[----:B------:R-:W2:Y:S01]  /*cac0*/  LDL.LU R10, [R1+0xb40] ;  /* 0x000b4000010a7983 */ /* 0x000ea20000300800 */
[----:B----4-:R-:W-:Y:S02]  /*cad0*/  IMAD.MOV.U32 R13, RZ, RZ, R9 ;  /* 0x000000ffff0d7224 */ /* 0x010fe400078e0009 */
[----:B------:R-:W-:Y:S01]  /*cae0*/  IMAD.MOV.U32 R14, RZ, RZ, R8 ;  /* 0x000000ffff0e7224 */ /* 0x000fe200078e0008 */
[----:B------:R-:W3:Y:S01]  /*caf0*/  LDL.LU R9, [R1+0xb3c] ;  /* 0x000b3c0001097983 */ /* 0x000ee20000300800 */
[----:B------:R-:W-:-:S03]  /*cb00*/  IMAD.MOV.U32 R15, RZ, RZ, R4 ;  /* 0x000000ffff0f7224 */ /* 0x000fc600078e0004 */
[----:B------:R-:W4:Y:S04]  /*cb10*/  LDL.LU R8, [R1+0xb38] ;  /* 0x000b380001087983 */ /* 0x000f280000300800 */
[----:B------:R-:W2:Y:S04]  /*cb20*/  LDL.LU R4, [R1+0xb34] ;  /* 0x000b340001047983 */ /* 0x000ea80000300800 */
[----:B------:R0:W-:Y:S04]  /*cb30*/  STL.64 [R1+0xae8], R14 ;  /* 0x000ae80e01007387 */ /* 0x0001e80000100a00 */
[----:B------:R1:W-:Y:S01]  /*cb40*/  STL.64 [R1+0xae0], R12 ;  /* 0x000ae00c01007387 */ /* 0x0003e20000100a00 */
[----:B0-----:R-:W-:-:S02]  /*cb50*/  IMAD.MOV.U32 R14, RZ, RZ, R2 ;  /* 0x000000ffff0e7224 */ /* 0x001fc400078e0002 */
[----:B------:R-:W-:Y:S02]  /*cb60*/  IMAD.MOV.U32 R15, RZ, RZ, R3 ;  /* 0x000000ffff0f7224 */ /* 0x000fe400078e0003 */
[----:B-1----:R-:W-:Y:S02]  /*cb70*/  IMAD.MOV.U32 R12, RZ, RZ, R29 ;  /* 0x000000ffff0c7224 */ /* 0x002fe400078e001d */
[----:B------:R-:W3:Y:S01]  /*cb80*/  LDL.LU R29, [R1+0xb30] ;  /* 0x000b3000011d7983 */ /* 0x000ee20000300800 */
[----:B------:R-:W-:-:S03]  /*cb90*/  IMAD.MOV.U32 R13, RZ, RZ, R0 ;  /* 0x000000ffff0d7224 */ /* 0x000fc600078e0000 */
[----:B------:R-:W3:Y:S04]  /*cba0*/  LDL.LU R0, [R1+0xb2c] ;  /* 0x000b2c0001007983 */ /* 0x000ee80000300800 */
[----:B------:R-:W3:Y:S04]  /*cbb0*/  LDL.LU R2, [R1+0xb28] ;  /* 0x000b280001027983 */ /* 0x000ee80000300800 */
[----:B------:R-:W3:Y:S04]  /*cbc0*/  LDL.LU R3, [R1+0xb24] ;  /* 0x000b240001037983 */ /* 0x000ee80000300800 */
[----:B------:R-:W-:Y:S04]  /*cbd0*/  STL.64 [R1+0xb08], R14 ;  /* 0x000b080e01007387 */ /* 0x000fe80000100a00 */
[----:B------:R2:W-:Y:S02]  /*cbe0*/  STL.64 [R1+0xb00], R12 ;  /* 0x000b000c01007387 */ /* 0x0005e40000100a00 */
[----:B--2---:R-:W-:-:S02]  /*cbf0*/  IMAD.MOV.U32 R12, RZ, RZ, R4 ;  /* 0x000000ffff0c7224 */ /* 0x004fc400078e0004 */
[----:B------:R-:W2:Y:S01]  /*cc00*/  LDL.LU R4, [R1+0xb20] ;  /* 0x000b200001047983 */ /* 0x000ea20000300800 */
[----:B----4-:R-:W-:Y:S02]  /*cc10*/  IMAD.MOV.U32 R13, RZ, RZ, R8 ;  /* 0x000000ffff0d7224 */ /* 0x010fe400078e0008 */
[----:B---3--:R-:W-:Y:S01]  /*cc20*/  IMAD.MOV.U32 R14, RZ, RZ, R9 ;  /* 0x000000ffff0e7224 */ /* 0x008fe200078e0009 */
[----:B------:R-:W3:Y:S01]  /*cc30*/  LDL.LU R8, [R1+0xb1c] ;  /* 0x000b1c0001087983 */ /* 0x000ee20000300800 */
[----:B------:R-:W-:-:S03]  /*cc40*/  IMAD.MOV.U32 R15, RZ, RZ, R10 ;  /* 0x000000ffff0f7224 */ /* 0x000fc600078e000a */
[----:B------:R-:W3:Y:S01]  /*cc50*/  LDL.LU R9, [R1+0xb18] ;  /* 0x000b180001097983 */ /* 0x000ee20000300800 */
[----:B------:R-:W-:-:S03]  /*cc60*/  IMAD.MOV.U32 R26, RZ, RZ, R16 ;  /* 0x000000ffff1a7224 */ /* 0x000fc600078e0010 */
[----:B------:R-:W3:Y:S01]  /*cc70*/  LDL.LU R10, [R1+0xb14] ;  /* 0x000b1400010a7983 */ /* 0x000ee20000300800 */
[----:B------:R-:W-:-:S03]  /*cc80*/  IMAD.MOV.U32 R27, RZ, RZ, R5 ;  /* 0x000000ffff1b7224 */ /* 0x000fc600078e0005 */
[----:B------:R0:W-:Y:S04]  /*cc90*/  STL.64 [R1+0xaa0], R22 ;  /* 0x000aa01601007387 */ /* 0x0001e80000100a00 */
[----:B------:R1:W-:Y:S01]  /*cca0*/  STL.64 [R1+0xa98], R20 ;  /* 0x000a981401007387 */ /* 0x0003e20000100a00 */
[----:B0-----:R-:W-:Y:S02]  /*ccb0*/  IMAD.MOV.U32 R22, RZ, RZ, R24 ;  /* 0x000000ffff167224 */ /* 0x001fe400078e0018 */
[----:B------:R-:W-:Y:S02]  /*ccc0*/  IMAD.MOV.U32 R24, RZ, RZ, R18 ;  /* 0x000000ffff187224 */ /* 0x000fe400078e0012 */
[----:B-1----:R-:W-:Y:S02]  /*ccd0*/  IMAD.MOV.U32 R21, RZ, RZ, R25 ;  /* 0x000000ffff157224 */ /* 0x002fe400078e0019 */
[----:B------:R-:W-:-:S02]  /*cce0*/  IMAD.MOV.U32 R25, RZ, RZ, R17 ;  /* 0x000000ffff197224 */ /* 0x000fc400078e0011 */
[----:B------:R-:W-:Y:S02]  /*ccf0*/  IMAD.MOV.U32 R20, RZ, RZ, R11 ;  /* 0x000000ffff147224 */ /* 0x000fe400078e000b */
[----:B------:R-:W-:Y:S01]  /*cd00*/  IMAD.MOV.U32 R23, RZ, RZ, R19 ;  /* 0x000000ffff177224 */ /* 0x000fe200078e0013 */
[----:B------:R-:W3:Y:S04]  /*cd10*/  LDL.LU R11, [R1+0xb10] ;  /* 0x000b1000010b7983 */ /* 0x000ee80000300800 */
[----:B------:R-:W-:Y:S04]  /*cd20*/  STL.64 [R1+0xaf8], R26 ;  /* 0x000af81a01007387 */ /* 0x000fe80000100a00 */
[----:B------:R0:W-:Y:S04]  /*cd30*/  STL.64 [R1+0xaf0], R24 ;  /* 0x000af01801007387 */ /* 0x0001e80000100a00 */
[----:B------:R-:W-:Y:S04]  /*cd40*/  LDSM.16.MT88.4 R16, [R29+0x6100] ;  /* 0x006100001d10783b */ /* 0x000fe80000004200 */
[----:B0-----:R-:W4:Y:S04]  /*cd50*/  LDL.LU.64 R24, [R1+0xc0] ;  /* 0x0000c00001187983 */ /* 0x001f280000300a00 */
[----:B------:R-:W-:Y:S04]  /*cd60*/  STL.64 [R1+0xab0], R22 ;  /* 0x000ab01601007387 */ /* 0x000fe80000100a00 */
[----:B------:R2:W-:Y:S02]  /*cd70*/  STL.64 [R1+0xaa8], R20 ;  /* 0x000aa81401007387 */ /* 0x0005e40000100a00 */
[----:B--2---:R-:W-:-:S02]  /*cd80*/  IMAD.MOV.U32 R20, RZ, RZ, R4 ;  /* 0x000000ffff147224 */ /* 0x004fc400078e0004 */
[----:B------:R-:W0:Y:S04]  /*cd90*/  LDSM.16.MT88.4 R4, [R29+0x6000] ;  /* 0x006000001d04783b */ /* 0x000e280000004200 */
[----:B0-----:R-:W-:Y:S04]  /*cda0*/  STL [R1+0xa94], R4 ;  /* 0x000a940401007387 */ /* 0x001fe80000100800 */
[----:B------:R-:W-:Y:S04]  /*cdb0*/  STL [R1+0xa90], R5 ;  /* 0x000a900501007387 */ /* 0x000fe80000100800 */
[----:B------:R-:W-:Y:S04]  /*cdc0*/  STL [R1+0xa8c], R6 ;  /* 0x000a8c0601007387 */ /* 0x000fe80000100800 */
[----:B------:R-:W-:Y:S04]  /*cdd0*/  STL [R1+0xa88], R7 ;  /* 0x000a880701007387 */ /* 0x000fe80000100800 */
[----:B------:R-:W-:Y:S04]  /*cde0*/  STL.64 [R1+0xa60], R18 ;  /* 0x000a601201007387 */ /* 0x000fe80000100a00 */
[----:B------:R0:W-:Y:S04]  /*cdf0*/  STL.64 [R1+0xa58], R16 ;  /* 0x000a581001007387 */ /* 0x0001e80000100a00 */
[----:B0-----:R-:W2:Y:S04]  /*ce00*/  LDL.LU.64 R16, [R1+0xe0] ;  /* 0x0000e00001107983 */ /* 0x001ea80000300a00 */
[----:B------:R-:W2:Y:S01]  /*ce10*/  LDL.LU.64 R18, [R1+0xe8] ;  /* 0x0000e80001127983 */ /* 0x000ea20000300a00 */
[----:B------:R-:W-:-:S07]  /*ce20*/  IMAD.MOV.U32 R21, RZ, RZ, R3 ;  /* 0x000000ffff157224 */ /* 0x000fce00078e0003 */
[----:B---3--:R-:W-:Y:S01]  /*ce30*/  HMMA.16816.F32.BF16 R12, R8, R20, R12 ;  /* 0x00000014080c723c */ /* 0x008fe2000004180c */
[----:B--2---:R-:W-:Y:S04]  /*ce40*/  STL [R1+0xa7c], R18 ;  /* 0x000a7c1201007387 */ /* 0x004fe80000100800 */
[----:B------:R-:W-:Y:S11]  /*ce50*/  STL [R1+0xa78], R19 ;  /* 0x000a781301007387 */ /* 0x000ff60000100800 */
[----:B------:R-:W-:Y:S07]  /*ce60*/  @!UPT UIADD3 URZ, URZ, URZ, URZ ;  /* 0x0000003f3f3ff290 */ /* 0x000fee000fffe03f */
[----:B------:R-:W-:Y:S04]  /*ce70*/  STL.64 [R1+0x20], R12 ;  /* 0x0000200c01007387 */ /* 0x000fe80000100a00 */
[----:B------:R0:W-:Y:S04]  /*ce80*/  STL.64 [R1+0x28], R14 ;  /* 0x0000280e01007387 */ /* 0x0001e80000100a00 */
[----:B0-----:R-:W2:Y:S04]  /*ce90*/  LDL.LU.64 R14, [R1+0xb08] ;  /* 0x000b0800010e7983 */ /* 0x001ea80000300a00 */
[----:B------:R-:W2:Y:S01]  /*cea0*/  LDL.LU.64 R12, [R1+0xb00] ;  /* 0x000b0000010c7983 */ /* 0x000ea20000300a00 */
[----:B----4-:R-:W-:-:S02]  /*ceb0*/  IMAD.MOV.U32 R22, RZ, RZ, R24 ;  /* 0x000000ffff167224 */ /* 0x010fc400078e0018 */
[----:B------:R-:W-:Y:S01]  /*cec0*/  IMAD.MOV.U32 R3, RZ, RZ, R25 ;  /* 0x000000ffff037224 */ /* 0x000fe200078e0019 */
[----:B------:R-:W3:Y:S01]  /*ced0*/  LDL.LU.64 R26, [R1+0xaf8] ;  /* 0x000af800011a7983 */ /* 0x000ee20000300a00 */
[----:B--2---:R-:W-:Y:S03]  /*cee0*/  HMMA.16816.F32.BF16 R12, R8, R24, R12 ;  /* 0x00000018080c723c */ /* 0x004fe6000004180c */
[----:B------:R-:W3:Y:S11]  /*cef0*/  LDL.LU.64 R24, [R1+0xaf0] ;  /* 0x000af00001187983 */ /* 0x000ef60000300a00 */
[----:B------:R-:W-:Y:S09]  /*cf00*/  @!UPT UIADD3 URZ, URZ, URZ, URZ ;  /* 0x0000003f3f3ff290 */ /* 0x000ff2000fffe03f */
[----:B------:R0:W-:Y:S01]  /*cf10*/  STL.64 [R1+0x10], R12 ;  /* 0x0000100c01007387 */ /* 0x0001e20000100a00 */
[----:B------:R-:W-:Y:S02]  /*cf20*/  IMAD.MOV.U32 R18, RZ, RZ, R14 ;  /* 0x000000ffff127224 */ /* 0x000fe400078e000e */
[----:B------:R-:W-:Y:S02]  /*cf30*/  IMAD.MOV.U32 R19, RZ, RZ, R15 ;  /* 0x000000ffff137224 */ /* 0x000fe400078e000f */
[----:B------:R-:W2:Y:S04]  /*cf40*/  LDL.LU.64 R14, [R1+0xae8] ;  /* 0x000ae800010e7983 */ /* 0x000ea80000300a00 */
[----:B0-----:R-:W2:Y:S01]  /*cf50*/  LDL.LU.64 R12, [R1+0xae0] ;  /* 0x000ae000010c7983 */ /* 0x001ea20000300a00 */
[----:B------:R-:W-:-:S02]  /*cf60*/  IMAD.MOV.U32 R4, RZ, RZ, R2 ;  /* 0x000000ffff047224 */ /* 0x000fc400078e0002 */
[----:B------:R-:W-:-:S07]  /*cf70*/  IMAD.MOV.U32 R5, RZ, RZ, R0 ;  /* 0x000000ffff057224 */ /* 0x000fce00078e0000 */
[C---:B--2---:R-:W-:Y:S11]  /*cf80*/  HMMA.16816.F32.BF16 R12, R8.reuse, R4, R12 ;  /* 0x00000004080c723c */ /* 0x044ff6000004180c */
[----:B------:R-:W-:Y:S11]  /*cf90*/  @!UPT UIADD3 URZ, URZ, URZ, URZ ;  /* 0x0000003f3f3ff290 */ /* 0x000ff6000fffe03f */
[----:B------:R-:W-:Y:S01]  /*cfa0*/  @!UPT UIADD3 URZ, URZ, URZ, URZ ;  /* 0x0000003f3f3ff290 */ /* 0x000fe2000fffe03f */
[----:B------:R0:W-:Y:S01]  /*cfb0*/  STL.64 [R1], R12 ;  /* 0x0000000c01007387 */ /* 0x0001e20000100a00 */
[----:B------:R-:W-:Y:S02]  /*cfc0*/  IMAD.MOV.U32 R2, RZ, RZ, R14 ;  /* 0x000000ffff027224 */ /* 0x000fe400078e000e */
[----:B------:R-:W-:Y:S02]  /*cfd0*/  IMAD.MOV.U32 R0, RZ, RZ, R15 ;  /* 0x000000ffff007224 */ /* 0x000fe400078e000f */
[----:B------:R-:W2:Y:S04]  /*cfe0*/  LDL.LU.64 R14, [R1+0xad8] ;  /* 0x000ad800010e7983 */ /* 0x000ea80000300a00 */
[----:B0-----:R-:W4:Y:S04]  /*cff0*/  LDL.LU.64 R12, [R1+0xad0] ;  /* 0x000ad000010c7983 */ /* 0x001f280000300a00 */
[----:B------:R4:W-:Y:S01]  /*d000*/  STL.64 [R1+0xab8], R4 ;  /* 0x000ab80401007387 */ /* 0x0009e20000100a00 */
[----:B---3--:R-:W-:Y:S01]  /*d010*/  HMMA.16816.F32.BF16 R24, R8, R16, R24 ;  /* 0x000000100818723c */ /* 0x008fe20000041818 */
[----:B--2---:R-:W-:-:S02]  /*d020*/  IMAD.MOV.U32 R6, RZ, RZ, R14 ;  /* 0x000000ffff067224 */ /* 0x004fc400078e000e */
[----:B------:R-:W-:Y:S02]  /*d030*/  IMAD.MOV.U32 R7, RZ, RZ, R15 ;  /* 0x000000ffff077224 */ /* 0x000fe400078e000f */
[----:B----4-:R-:W-:Y:S02]  /*d040*/  IMAD.MOV.U32 R4, RZ, RZ, R12 ;  /* 0x000000ffff047224 */ /* 0x010fe400078e000c */
[----:B------:R-:W2:Y:S01]  /*d050*/  LDL.LU R12, [R1+0xacc] ;  /* 0x000acc00010c7983 */ /* 0x000ea20000300800 */
[----:B------:R-:W-:-:S03]  /*d060*/  IMAD.MOV.U32 R5, RZ, RZ, R13 ;  /* 0x000000ffff057224 */ /* 0x000fc600078e000d */
[----:B------:R-:W2:Y:S04]  /*d070*/  LDL.LU R13, [R1+0xac8] ;  /* 0x000ac800010d7983 */ /* 0x000ea80000300800 */
[----:B------:R-:W2:Y:S04]  /*d080*/  LDL.LU R14, [R1+0xac4] ;  /* 0x000ac400010e7983 */ /* 0x000ea80000300800 */
[----:B------:R-:W2:Y:S04]  /*d090*/  LDL.LU R15, [R1+0xac0] ;  /* 0x000ac000010f7983 */ /* 0x000ea80000300800 */
[----:B------:R-:W3:Y:S04]  /*d0a0*/  LDL.LU R8, [R1+0x30] ;  /* 0x0000300001087983 */ /* 0x000ee80000300800 */
[----:B------:R-:W3:Y:S04]  /*d0b0*/  LDL.LU R9, [R1+0x34] ;  /* 0x0000340001097983 */ /* 0x000ee80000300800 */
[----:B------:R-:W3:Y:S04]  /*d0c0*/  LDL.LU R10, [R1+0x38] ;  /* 0x00003800010a7983 */ /* 0x000ee80000300800 */
[----:B------:R-:W-:Y:S04]  /*d0d0*/  STL.64 [R1+0xa70], R26 ;  /* 0x000a701a01007387 */ /* 0x000fe80000100a00 */
[----:B------:R0:W-:Y:S02]  /*d0e0*/  STL.64 [R1+0xa68], R24 ;  /* 0x000a681801007387 */ /* 0x0001e40000100a00 */
[----:B0-----:R-:W-:-:S02]  /*d0f0*/  IMAD.MOV.U32 R24, RZ, RZ, R22 ;  /* 0x000000ffff187224 */ /* 0x001fc400078e0016 */
[----:B------:R-:W-:Y:S02]  /*d100*/  IMAD.MOV.U32 R11, RZ, RZ, R28 ;  /* 0x000000ffff0b7224 */ /* 0x000fe400078e001c */
[----:B------:R-:W-:Y:S01]  /*d110*/  IMAD.MOV.U32 R25, RZ, RZ, R3 ;  /* 0x000000ffff197224 */ /* 0x000fe200078e0003 */
[C---:B--2---:R-:W-:Y:S01]  /*d120*/  HMMA.16816.F32.BF16 R20, R12.reuse, R20, R4 ;  /* 0x000000140c14723c */ /* 0x044fe20000041804 */
[----:B------:R-:W3:Y:S11]  /*d130*/  LDL.LU.64 R4, [R1+0xab8] ;  /* 0x000ab80001047983 */ /* 0x000ef60000300a00 */
[----:B------:R-:W-:Y:S11]  /*d140*/  @!UPT UIADD3 URZ, URZ, URZ, URZ ;  /* 0x0000003f3f3ff290 */ /* 0x000ff6000fffe03f */
[----:B------:R0:W-:Y:S01]  /*d150*/  STL.64 [R1+0x70], R20 ;  /* 0x0000701401007387 */ /* 0x0001e20000100a00 */
[----:B------:R-:W-:Y:S02]  /*d160*/  IMAD.MOV.U32 R28, RZ, RZ, R22 ;  /* 0x000000ffff1c7224 */ /* 0x000fe400078e0016 */
[----:B------:R-:W-:Y:S02]  /*d170*/  IMAD.MOV.U32 R3, RZ, RZ, R23 ;  /* 0x000000ffff037224 */ /* 0x000fe400078e0017 */
[----:B------:R-:W2:Y:S04]  /*d180*/  LDL.LU.64 R22, [R1+0xab0] ;  /* 0x000ab00001167983 */ /* 0x000ea80000300a00 */
[----:B0-----:R-:W2:Y:S02]  /*d190*/  LDL.LU.64 R20, [R1+0xaa8] ;  /* 0x000aa80001147983 */ /* 0x001ea40000300a00 */
[C---:B--2---:R-:W-:Y:S02]  /*d1a0*/  HMMA.16816.F32.BF16 R24, R12.reuse, R24, R20 ;  /* 0x000000180c18723c */ /* 0x044fe40000041814 */
[----:B------:R-:W2:Y:S04]  /*d1b0*/  LDL.LU.64 R22, [R1+0xaa0] ;  /* 0x000aa00001167983 */ /* 0x000ea80000300a00 */
[----:B------:R-:W2:Y:S02]  /*d1c0*/  LDL.LU.64 R20, [R1+0xa98] ;  /* 0x000a980001147983 */ /* 0x000ea40000300a00 */
[C---:B---3--:R-:W-:Y:S11]  /*d1d0*/  HMMA.16816.F32.BF16 R8, R12.reuse, R4, R8 ;  /* 0x000000040c08723c */ /* 0x048ff60000041808 */
[----:B------:R-:W-:Y:S04]  /*d1e0*/  @!UPT UIADD3 URZ, URZ, URZ, URZ ;  /* 0x0000003f3f3ff290 */ /* 0x000fe8000fffe03f */
[----:B------:R-:W-:Y:S04]  /*d1f0*/  STL.64 [R1+0x60], R24 ;  /* 0x0000601801007387 */ /* 0x000fe80000100a00 */
[----:B------:R-:W-:Y:S01]  /*d200*/  STL.64 [R1+0x68], R26 ;  /* 0x0000681a01007387 */ /* 0x000fe20000100a00 */
[----:B--2---:R-:W-:Y:S03]  /*d210*/  HMMA.16816.F32.BF16 R20, R12, R16, R20 ;  /* 0x000000100c14723c */ /* 0x004fe60000041814 */
[----:B------:R-:W2:Y:S01]  /*d220*/  LDL R15, [R1+0x13c] ;  /* 0x00013c00010f7983 */ /* 0x000ea20000100800 */
[----:B------:R-:W-:Y:S02]  /*d230*/  IMAD.MOV.U32 R4, RZ, RZ, R8 ;  /* 0x000000ffff047224 */ /* 0x000fe400078e0008 */
[----:B------:R-:W-:Y:S01]  /*d240*/  IMAD.MOV.U32 R5, RZ, RZ, R9 ;  /* 0x000000ffff057224 */ /* 0x000fe200078e0009 */
[----:B------:R0:W-:Y:S01]  /*d250*/  STL.64 [R1+0xa80], R18 ;  /* 0x000a801201007387 */ /* 0x0001e20000100a00 */
[----:B------:R-:W-:-:S02]  /*d260*/  IMAD.MOV.U32 R6, RZ, RZ, R10 ;  /* 0x000000ffff067224 */ /* 0x000fc400078e000a */
[----:B------:R-:W-:Y:S01]  /*d270*/  IMAD.MOV.U32 R7, RZ, RZ, R11 ;  /* 0x000000ffff077224 */ /* 0x000fe200078e000b */
[----:B------:R-:W3:Y:S04]  /*d280*/  LDL.LU R16, [R1+0x20] ;  /* 0x0000200001107983 */ /* 0x000ee80000300800 */
[----:B------:R-:W1:Y:S04]  /*d290*/  LDSM.16.MT88.4 R8, [R29+0x8000] ;  /* 0x008000001d08783b */ /* 0x000e680000004200 */
[----:B------:R-:W3:Y:S04]  /*d2a0*/  LDL.LU R17, [R1+0x24] ;  /* 0x0000240001117983 */ /* 0x000ee80000300800 */
[----:B0-----:R-:W3:Y:S04]  /*d2b0*/  LDL.LU R18, [R1+0x28] ;  /* 0x0000280001127983 */ /* 0x001ee80000300800 */
[----:B------:R-:W3:Y:S04]  /*d2c0*/  LDL.LU R19, [R1+0x2c] ;  /* 0x00002c0001137983 */ /* 0x000ee80000300800 */
[----:B------:R-:W-:Y:S04]  /*d2d0*/  STL.64 [R1+0xa30], R22 ;  /* 0x000a301601007387 */ /* 0x000fe80000100a00 */
[----:B------:R-:W-:Y:S04]  /*d2e0*/  STL.64 [R1+0xa28], R20 ;  /* 0x000a281401007387 */ /* 0x000fe80000100a00 */
[----:B-1----:R-:W-:Y:S04]  /*d2f0*/  STL [R1+0xa14], R8 ;  /* 0x000a140801007387 */ /* 0x002fe80000100800 */
[----:B------:R-:W-:Y:S04]  /*d300*/  STL [R1+0xa10], R9 ;  /* 0x000a100901007387 */ /* 0x000fe80000100800 */
[----:B------:R-:W-:Y:S04]  /*d310*/  STL [R1+0xa0c], R10 ;  /* 0x000a0c0a01007387 */ /* 0x000fe80000100800 */
[----:B------:R0:W-:Y:S04]  /*d320*/  STL [R1+0xa08], R11 ;  /* 0x000a080b01007387 */ /* 0x0001e80000100800 */
[----:B0-----:R-:W3:Y:S04]  /*d330*/  LDL.LU.64 R10, [R1+0xa8] ;  /* 0x0000a800010a7983 */ /* 0x001ee80000300a00 */
[----:B------:R-:W4:Y:S01]  /*d340*/  LDL.LU R24, [R1] ;  /* 0x0000000001187983 */ /* 0x000f220000300800 */
[----:B------:R-:W-:-:S02]  /*d350*/  IMAD.MOV.U32 R26, RZ, RZ, R2 ;  /* 0x000000ffff1a7224 */ /* 0x000fc400078e0002 */
[----:B------:R-:W-:Y:S01]  /*d360*/  IMAD.MOV.U32 R27, RZ, RZ, R0 ;  /* 0x000000ffff1b7224 */ /* 0x000fe200078e0000 */
[----:B--2---:R-:W0:Y:S04]  /*d370*/  LDSM.16.M88.4 R20, [R15+0x10080] ;  /* 0x010080000f14783b */ /* 0x004e280000000200 */
[----:B0-----:R-:W-:Y:S04]  /*d380*/  STL.64 [R1+0xb0], R20 ;  /* 0x0000b01401007387 */ /* 0x001fe80000100a00 */
[----:B------:R-:W-:Y:S04]  /*d390*/  STL.64 [R1+0xb8], R22 ;  /* 0x0000b81601007387 */ /* 0x000fe80000100a00 */
[----:B------:R-:W0:Y:S04]  /*d3a0*/  LDSM.16.M88.4 R20, [R15+0x10880] ;  /* 0x010880000f14783b */ /* 0x000e280000000200 */
[----:B------:R-:W4:Y:S04]  /*d3b0*/  LDL.LU R25, [R1+0x4] ;  /* 0x0000040001197983 */ /* 0x000f280000300800 */
[----:B0-----:R-:W-:Y:S04]  /*d3c0*/  STL.64 [R1+0x100], R20 ;  /* 0x0001001401007387 */ /* 0x001fe80000100a00 */
[----:B------:R-:W-:Y:S04]  /*d3d0*/  STL.64 [R1+0x108], R22 ;  /* 0x0001081601007387 */ /* 0x000fe80000100a00 */
[----:B------:R-:W0:Y:S04]  /*d3e0*/  LDSM.16.M88.4 R20, [R15+0x11080] ;  /* 0x011080000f14783b */ /* 0x000e280000000200 */
[----:B------:R-:W1:Y:S01]  /*d3f0*/  LDSM.16.M88.4 R12, [R15+0x11880] ;  /* 0x011880000f0c783b */ /* 0x000e620000000200 */
[----:B0-----:R-:W-:-:S02]  /*d400*/  IMAD.MOV.U32 R2, RZ, RZ, R22 ;  /* 0x000000ffff027224 */ /* 0x001fc400078e0016 */
[----:B------:R-:W-:Y:S01]  /*d410*/  IMAD.MOV.U32 R0, RZ, RZ, R23 ;  /* 0x000000ffff007224 */ /* 0x000fe200078e0017 */
[----:B------:R0:W-:Y:S04]  /*d420*/  STL.64 [R1+0x110], R20 ;  /* 0x0001101401007387 */ /* 0x0001e80000100a00 */
[----:B------:R-:W-:Y:S04]  /*d430*/  STL [R1+0x97c], R2 ;  /* 0x00097c0201007387 */ /* 0x000fe80000100800 */
[----:B------:R-:W-:Y:S01]  /*d440*/  STL [R1+0x978], R0 ;  /* 0x0009780001007387 */ /* 0x000fe20000100800 */
[----:B0-----:R-:W-:-:S03]  /*d450*/  IMAD.MOV.U32 R20, RZ, RZ, R4 ;  /* 0x000000ffff147224 */ /* 0x001fc600078e0004 */
[----:B------:R-:W3:Y:S01]  /*d460*/  LDL.LU R4, [R1+0xa94] ;  /* 0x000a940001047983 */ /* 0x000ee20000300800 */
[----:B------:R-:W-:-:S03]  /*d470*/  IMAD.MOV.U32 R21, RZ, RZ, R5 ;  /* 0x000000ffff157224 */ /* 0x000fc600078e0005 */
[----:B-1----:R-:W-:Y:S01]  /*d480*/  STL.64 [R1+0x120], R12 ;  /* 0x0001200c01007387 */ /* 0x002fe20000100a00 */
[----:B------:R-:W-:-:S03]  /*d490*/  IMAD.MOV.U32 R22, RZ, RZ, R6 ;  /* 0x000000ffff167224 */ /* 0x000fc600078e0006 */
[----:B------:R-:W-:Y:S01]  /*d4a0*/  STL.64 [R1+0x128], R14 ;  /* 0x0001280e01007387 */ /* 0x000fe20000100a00 */
[----:B------:R-:W-:-:S03]  /*d4b0*/  IMAD.MOV.U32 R23, RZ, RZ, R7 ;  /* 0x000000ffff177224 */ /* 0x000fc600078e0007 */
[----:B------:R-:W3:Y:S04]  /*d4c0*/  LDL.LU R5, [R1+0xa90] ;  /* 0x000a900001057983 */ /* 0x000ee80000300800 */
[----:B------:R-:W3:Y:S04]  /*d4d0*/  LDL.LU R6, [R1+0xa8c] ;  /* 0x000a8c0001067983 */ /* 0x000ee80000300800 */
[----:B------:R-:W3:Y:S04]  /*d4e0*/  LDL.LU R7, [R1+0xa88] ;  /* 0x000a880001077983 */ /* 0x000ee80000300800 */
[----:B------:R-:W0:Y:S04]  /*d4f0*/  LDSM.16.MT88.4 R12, [R29+0x8100] ;  /* 0x008100001d0c783b */ /* 0x000e280000004200 */
[----:B------:R1:W-:Y:S04]  /*d500*/  STL.64 [R1+0xa40], R22 ;  /* 0x000a401601007387 */ /* 0x0003e80000100a00 */
[----:B------:R-:W-:Y:S04]  /*d510*/  STL.64 [R1+0xa38], R20 ;  /* 0x000a381401007387 */ /* 0x000fe80000100a00 */
[----:B-1----:R-:W2:Y:S04]  /*d520*/  LDL.LU R22, [R1+0xc8] ;  /* 0x0000c80001167983 */ /* 0x002ea80000300800 */
[----:B------:R-:W2:Y:S04]  /*d530*/  LDL.LU R23, [R1+0xcc] ;  /* 0x0000cc0001177983 */ /* 0x000ea80000300800 */
[----:B------:R-:W-:Y:S04]  /*d540*/  STL [R1+0xa18], R29 ;  /* 0x000a181d01007387 */ /* 0x000fe80000100800 */
[----:B0-----:R0:W-:Y:S04]  /*d550*/  STL.64 [R1+0x9d0], R14 ;  /* 0x0009d00e01007387 */ /* 0x0011e80000100a00 */
[----:B------:R-:W-:Y:S04]  /*d560*/  STL.64 [R1+0x9c8], R12 ;  /* 0x0009c80c01007387 */ /* 0x000fe80000100a00 */
[----:B0-----:R-:W4:Y:S01]  /*d570*/  LDL.LU.64 R14, [R1+0xd8] ;  /* 0x0000d800010e7983 */ /* 0x001f220000300a00 */
[----:B---3--:R-:W-:Y:S11]  /*d580*/  HMMA.16816.F32.BF16 R16, R4, R10, R16 ;  /* 0x0000000a0410723c */ /* 0x008ff60000041810 */
[----:B------:R-:W-:Y:S11]  /*d590*/  @!UPT UIADD3 URZ, URZ, URZ, URZ ;  /* 0x0000003f3f3ff290 */ /* 0x000ff6000fffe03f */
[----:B------:R-:W-:Y:S01]  /*d5a0*/  @!UPT UIADD3 URZ, URZ, URZ, URZ ;  /* 0x0000003f3f3ff290 */ /* 0x000fe2000fffe03f */
[----:B------:R-:W-:Y:S01]  /*d5b0*/  STL.64 [R1+0x80], R16 ;  /* 0x0000801001007387 */ /* 0x000fe20000100a00 */
[----:B------:R-:W-:Y:S02]  /*d5c0*/  IMAD.MOV.U32 R8, RZ, RZ, R18 ;  /* 0x000000ffff087224 */ /* 0x000fe400078e0012 */
[----:B------:R-:W-:Y:S02]  /*d5d0*/  IMAD.MOV.U32 R9, RZ, RZ, R19 ;  /* 0x000000ffff097224 */ /* 0x000fe400078e0013 */
[----:B------:R-:W3:Y:S04]  /*d5e0*/  LDL.LU.64 R18, [R1+0xa80] ;  /* 0x000a800001127983 */ /* 0x000ee80000300a00 */
[----:B------:R-:W-:Y:S04]  /*d5f0*/  STL [R1+0xa20], R9 ;  /* 0x000a200901007387 */ /* 0x000fe80000100800 */
[----:B------:R0:W-:Y:S04]  /*d600*/  STL [R1+0xa1c], R8 ;  /* 0x000a1c0801007387 */ /* 0x0001e80000100800 */
[----:B0-----:R-:W2:Y:S04]  /*d610*/  LDL.LU R8, [R1+0x10] ;  /* 0x0000100001087983 */ /* 0x001ea80000300800 */
[----:B------:R-:W2:Y:S01]  /*d620*/  LDL.LU R9, [R1+0x14] ;  /* 0x0000140001097983 */ /* 0x000ea20000300800 */
[----:B------:R-:W-:-:S02]  /*d630*/  IMAD.MOV.U32 R2, RZ, RZ, R10 ;  /* 0x000000ffff027224 */ /* 0x000fc400078e000a */
[----:B------:R-:W-:Y:S01]  /*d640*/  IMAD.MOV.U32 R0, RZ, RZ, R11 ;  /* 0x000000ffff007224 */ /* 0x000fe200078e000b */
[C---:B----4-:R-:W-:Y:S01]  /*d650*/  HMMA.16816.F32.BF16 R24, R4.reuse, R14, R24 ;  /* 0x0000000e0418723c */ /* 0x050fe20000041818 */
[----:B------:R-:W-:Y:S02]  /*d660*/  IMAD.MOV.U32 R21, RZ, RZ, R14 ;  /* 0x000000ffff157224 */ /* 0x000fe400078e000e */
[----:B------:R-:W-:Y:S11]  /*d670*/  IMAD.MOV.U32 R20, RZ, RZ, R15 ;  /* 0x000000ffff147224 */ /* 0x000ff600078e000f */
[----:B------:R-:W-:Y:S10]  /*d680*/  @!UPT UIADD3 URZ, URZ, URZ, URZ ;  /* 0x0000003f3f3ff290 */ /* 0x000ff4000fffe03f */
[----:B------:R-:W-:Y:S02]  /*d690*/  IMAD.MOV.U32 R14, RZ, RZ, R26 ;  /* 0x000000ffff0e7224 */ /* 0x000fe400078e001a */
[----:B------:R-:W-:Y:S02]  /*d6a0*/  IMAD.MOV.U32 R15, RZ, RZ, R27 ;  /* 0x000000ffff0f7224 */ /* 0x000fe400078e001b */
[----:B---3--:R-:W-:Y:S02]  /*d6b0*/  IMAD.MOV.U32 R10, RZ, RZ, R18 ;  /* 0x000000ffff0a7224 */ /* 0x008fe400078e0012 */
[----:B------:R-:W-:Y:S01]  /*d6c0*/  IMAD.MOV.U32 R11, RZ, RZ, R19 ;  /* 0x000000ffff0b7224 */ /* 0x000fe200078e0013 */
[----:B------:R-:W3:Y:S04]  /*d6d0*/  LDL.LU R18, [R1+0xa7c] ;  /* 0x000a7c0001127983 */ /* 0x000ee80000300800 */
[----:B------:R-:W4:Y:S02]  /*d6e0*/  LDL.LU R19, [R1+0xa78] ;  /* 0x000a780001137983 */ /* 0x000f240000300800 */
[----:B--2---:R-:W-:Y:S11]  /*d6f0*/  HMMA.16816.F32.BF16 R8, R4, R22, R8 ;  /* 0x000000160408723c */ /* 0x004ff60000041808 */
[----:B------:R-:W-:Y:S11]  /*d700*/  @!UPT UIADD3 URZ, URZ, URZ, URZ ;  /* 0x0000003f3f3ff290 */ /* 0x000ff6000fffe03f */
[----:B------:R-:W-:Y:S01]  /*d710*/  @!UPT UIADD3 URZ, URZ, URZ, URZ ;  /* 0x0000003f3f3ff290 */ /* 0x000fe2000fffe03f */
[----:B------:R0:W-:Y:S04]  /*d720*/  STL.64 [R1+0x40], R8 ;  /* 0x0000400801007387 */ /* 0x0001e80000100a00 */
[----:B------:R-:W-:Y:S04]  /*d730*/  STL [R1+0x48], R10 ;  /* 0x0000480a01007387 */ /* 0x000fe80000100800 */
[----:B------:R-:W-:Y:S01]  /*d740*/  STL.64 [R1+0xa48], R22 ;  /* 0x000a481601007387 */ /* 0x000fe20000100a00 */
[----:B0-----:R-:W-:-:S03]  /*d750*/  IMAD.MOV.U32 R9, RZ, RZ, R24 ;  /* 0x000000ffff097224 */ /* 0x001fc600078e0018 */
[----:B------:R-:W2:Y:S01]  /*d760*/  LDL.LU.64 R26, [R1+0xa70] ;  /* 0x000a7000011a7983 */ /* 0x000ea20000300a00 */
[----:B------:R-:W-:-:S03]  /*d770*/  IMAD.MOV.U32 R8, RZ, RZ, R25 ;  /* 0x000000ffff087224 */ /* 0x000fc600078e0019 */
[----:B------:R-:W2:Y:S04]  /*d780*/  LDL.LU.64 R24, [R1+0xa68] ;  /* 0x000a680001187983 */ /* 0x000ea80000300a00 */
[----:B------:R0:W-:Y:S04]  /*d790*/  STL.64 [R1+0xa50], R8 ;  /* 0x000a500801007387 */ /* 0x0001e80000100a00 */
[----:B0-----:R-:W2:Y:S04]  /*d7a0*/  LDL.LU R8, [R1+0x70] ;  /* 0x0000700001087983 */ /* 0x001ea80000300800 */
[----:B------:R-:W2:Y:S01]  /*d7b0*/  LDL.LU R9, [R1+0x74] ;  /* 0x0000740001097983 */ /* 0x000ea20000300800 */
[----:B---3--:R-:W-:-:S02]  /*d7c0*/  IMAD.MOV.U32 R13, RZ, RZ, R18 ;  /* 0x000000ffff0d7224 */ /* 0x008fc400078e0012 */
[----:B----4-:R-:W-:Y:S01]  /*d7d0*/  IMAD.MOV.U32 R12, RZ, RZ, R19 ;  /* 0x000000ffff0c7224 */ /* 0x010fe200078e0013 */
[----:B--2---:R-:W-:Y:S01]  /*d7e0*/  HMMA.16816.F32.BF16 R4, R4, R18, R24 ;  /* 0x000000120404723c */ /* 0x004fe20000041818 */
[----:B------:R-:W2:Y:S04]  /*d7f0*/  LDL.LU.64 R18, [R1+0xa60] ;  /* 0x000a600001127983 */ /* 0x000ea80000300a00 */
[----:B------:R-:W2:Y:S01]  /*d800*/  LDL.LU.64 R16, [R1+0xa58] ;  /* 0x000a580001107983 */ /* 0x000ea20000300a00 */
[----:B------:R-:W-:Y:S02]  /*d810*/  IMAD.MOV.U32 R29, RZ, RZ, R11 ;  /* 0x000000ffff1d7224 */ /* 0x000fe400078e000b */
[----:B------:R-:W-:Y:S02]  /*d820*/  IMAD.MOV.U32 R22, RZ, RZ, R2 ;  /* 0x000000ffff167224 */ /* 0x000fe400078e0002 */
[----:B------:R-:W-:-:S02]  /*d830*/  IMAD.MOV.U32 R23, RZ, RZ, R0 ;  /* 0x000000ffff177224 */ /* 0x000fc400078e0000 */
[----:B------:R-:W-:Y:S02]  /*d840*/  IMAD.MOV.U32 R10, RZ, RZ, R28 ;  /* 0x000000ffff0a7224 */ /* 0x000fe400078e001c */
[----:B------:R-:W-:Y:S02]  /*d850*/  IMAD.MOV.U32 R11, RZ, RZ, R3 ;  /* 0x000000ffff0b7224 */ /* 0x000fe400078e0003 */
[----:B------:R-:W-:Y:S02]  /*d860*/  IMAD.MOV.U32 R26, RZ, RZ, R21 ;  /* 0x000000ffff1a7224 */ /* 0x000fe400078e0015 */
[----:B------:R-:W-:-:S06]  /*d870*/  IMAD.MOV.U32 R27, RZ, RZ, R20 ;  /* 0x000000ffff1b7224 */ /* 0x000fcc00078e0014 */
[----:B------:R-:W-:Y:S02]  /*d880*/  IMAD.MOV.U32 R28, RZ, RZ, R4 ;  /* 0x000000ffff1c7224 */ /* 0x000fe400078e0004 */
[----:B------:R-:W-:Y:S01]  /*d890*/  IMAD.MOV.U32 R3, RZ, RZ, R5 ;  /* 0x000000ffff037224 */ /* 0x000fe200078e0005 */
[----:B------:R-:W3:Y:S01]  /*d8a0*/  LDL.LU R4, [R1+0x60] ;  /* 0x0000600001047983 */ /* 0x000ee20000300800 */
[----:B------:R-:W-:Y:S02]  /*d8b0*/  IMAD.MOV.U32 R2, RZ, RZ, R6 ;  /* 0x000000ffff027224 */ /* 0x000fe400078e0006 */
[----:B------:R-:W-:Y:S01]  /*d8c0*/  IMAD.MOV.U32 R0, RZ, RZ, R7 ;  /* 0x000000ffff007224 */ /* 0x000fe200078e0007 */
[----:B------:R-:W3:Y:S04]  /*d8d0*/  LDL.LU R5, [R1+0x64] ;  /* 0x0000640001057983 */ /* 0x000ee80000300800 */
[----:B------:R-:W3:Y:S04]  /*d8e0*/  LDL.LU R6, [R1+0x68] ;  /* 0x0000680001067983 */ /* 0x000ee80000300800 */
[----:B------:R-:W3:Y:S01]  /*d8f0*/  LDL.LU R7, [R1+0x6c] ;  /* 0x00006c0001077983 */ /* 0x000ee20000300800 */
[C---:B--2---:R-:W-:Y:S03]  /*d900*/  HMMA.16816.F32.BF16 R20, R16.reuse, R22, R8 ;  /* 0x000000161014723c */ /* 0x044fe60000041808 */
[----:B------:R-:W2:Y:S11]  /*d910*/  LDL.LU.64 R8, [R1+0xa50] ;  /* 0x000a500001087983 */ /* 0x000eb60000300a00 */
[----:B------:R-:W-:Y:S09]  /*d920*/  @!UPT UIADD3 URZ, URZ, URZ, URZ ;  /* 0x0000003f3f3ff290 */ /* 0x000ff2000fffe03f */
[----:B------:R0:W-:Y:S04]  /*d930*/  STL.64 [R1+0x18], R22 ;  /* 0x0000181601007387 */ /* 0x0001e80000100a00 */
[----:B0-----:R-:W3:Y:S01]  /*d940*/  LDL.LU.64 R22, [R1+0xa48] ;  /* 0x000a480001167983 */ /* 0x001ee20000300a00 */
[----:B------:R-:W-:Y:S02]  /*d950*/  IMAD.MOV.U32 R10, RZ, RZ, R20 ;  /* 0x000000ffff0a7224 */ /* 0x000fe400078e0014 */
[----:B------:R-:W-:Y:S02]  /*d960*/  IMAD.MOV.U32 R11, RZ, RZ, R21 ;  /* 0x000000ffff0b7224 */ /* 0x000fe400078e0015 */
[----:B---3--:R-:W-:Y:S11]  /*d970*/  HMMA.16816.F32.BF16 R20, R16, R22, R4 ;  /* 0x000000161014723c */ /* 0x008ff60000041804 */
[----:B------:R-:W-:Y:S11]  /*d980*/  @!UPT UIADD3 URZ, URZ, URZ, URZ ;  /* 0x0000003f3f3ff290 */ /* 0x000ff6000fffe03f */
[----:B------:R-:W-:Y:S02]  /*d990*/  @!UPT UIADD3 URZ, URZ, URZ, URZ ;  /* 0x0000003f3f3ff290 */ /* 0x000fe4000fffe03f */
[----:B------:R-:W-:Y:S02]  /*d9a0*/  IMAD.MOV.U32 R5, RZ, RZ, R22 ;  /* 0x000000ffff057224 */ /* 0x000fe400078e0016 */
[----:B------:R-:W-:Y:S02]  /*d9b0*/  IMAD.MOV.U32 R4, RZ, RZ, R23 ;  /* 0x000000ffff047224 */ /* 0x000fe400078e0017 */
[----:B------:R-:W-:Y:S01]  /*d9c0*/  IMAD.MOV.U32 R7, RZ, RZ, R20 ;  /* 0x000000ffff077224 */ /* 0x000fe200078e0014 */
[----:B------:R-:W3:Y:S01]  /*d9d0*/  LDL.LU.64 R22, [R1+0xa40] ;  /* 0x000a400001167983 */ /* 0x000ee20000300a00 */
[----:B------:R-:W-:-:S03]  /*d9e0*/  IMAD.MOV.U32 R6, RZ, RZ, R21 ;  /* 0x000000ffff067224 */ /* 0x000fc600078e0015 */
[----:B------:R-:W3:Y:S02]  /*d9f0*/  LDL.LU.64 R20, [R1+0xa38] ;  /* 0x000a380001147983 */ /* 0x000ee40000300a00 */
[----:B---3--:R-:W-:Y:S02]  /*da00*/  HMMA.16816.F32.BF16 R24, R16, R26, R20 ;  /* 0x0000001a1018723c */ /* 0x008fe40000041814 */
[----:B------:R-:W3:Y:S04]  /*da10*/  LDL.LU.64 R22, [R1+0xa30] ;  /* 0x000a300001167983 */ /* 0x000ee80000300a00 */
[----:B------:R-:W3:Y:S11]  /*da20*/  LDL.LU.64 R20, [R1+0xa28] ;  /* 0x000a280001147983 */ /* 0x000ef60000300a00 */
[----:B------:R-:W-:Y:S06]  /*da30*/  @!UPT UIADD3 URZ, URZ, URZ, URZ ;  /* 0x0000003f3f3ff290 */ /* 0x000fec000fffe03f */
[----:B------:R-:W-:Y:S04]  /*da40*/  STL.64 [R1+0x998], R26 ;  /* 0x0009981a01007387 */ /* 0x000fe80000100a00 */
[----:B------:R0:W-:Y:S04]  /*da50*/  STL.64 [R1+0x990], R24 ;  /* 0x0009901801007387 */ /* 0x0001e80000100a00 */
[----:B0-----:R-:W4:Y:S04]  /*da60*/  LDL.LU R24, [R1+0x100] ;  /* 0x0001000001187983 */ /* 0x001f280000300800 */
[----:B------:R-:W4:Y:S01]  /*da70*/  LDL.LU R25, [R1+0x104] ;  /* 0x0001040001197983 */ /* 0x000f220000300800 */
[----:B------:R-:W-:-:S02]  /*da80*/  IMAD.MOV.U32 R26, RZ, RZ, R13 ;  /* 0x000000ffff1a7224 */ /* 0x000fc400078e000d */
[----:B------:R-:W-:Y:S01]  /*da90*/  IMAD.MOV.U32 R27, RZ, RZ, R12 ;  /* 0x000000ffff1b7224 */ /* 0x000fe200078e000c */
[----:B----4-:R-:W-:Y:S04]  /*daa0*/  STL.64 [R1+0xa00], R24 ;  /* 0x000a001801007387 */ /* 0x010fe80000100a00 */
[----:B------:R-:W4:Y:S02]  /*dab0*/  LDL.LU.64 R12, [R1+0x120] ;  /* 0x00012000010c7983 */ /* 0x000f240000300a00 */
[----:B---3--:R-:W-:Y:S02]  /*dac0*/  HMMA.16816.F32.BF16 R16, R16, R26, R20 ;  /* 0x0000001a1010723c */ /* 0x008fe40000041814 */
[----:B----4-:R2:W-:Y:S02]  /*dad0*/  STL.64 [R1+0x9e8], R12 ;  /* 0x0009e80c01007387 */ /* 0x0105e40000100a00 */
[----:B--2---:R-:W-:-:S02]  /*dae0*/  IMAD.MOV.U32 R12, RZ, RZ, R9 ;  /* 0x000000ffff0c7224 */ /* 0x004fc400078e0009 */
[----:B------:R-:W-:Y:S01]  /*daf0*/  IMAD.MOV.U32 R13, RZ, RZ, R8 ;  /* 0x000000ffff0d7224 */ /* 0x000fe200078e0008 */
[----:B------:R-:W2:Y:S04]  /*db00*/  LDL.LU R9, [R1+0xa20] ;  /* 0x000a200001097983 */ /* 0x000ea80000300800 */
[----:B------:R-:W3:Y:S04]  /*db10*/  LDL.LU R8, [R1+0xa1c] ;  /* 0x000a1c0001087983 */ /* 0x000ee80000300800 */
[----:B------:R0:W-:Y:S04]  /*db20*/  STL.64 [R1+0x9f8], R14 ;  /* 0x0009f80e01007387 */ /* 0x0001e80000100a00 */
[----:B------:R1:W-:Y:S01]  /*db30*/  STL.64 [R1+0x9f0], R12 ;  /* 0x0009f00c01007387 */ /* 0x0003e20000100a00 */
[----:B0-----:R-:W-:-:S03]  /*db40*/  IMAD.MOV.U32 R15, RZ, RZ, R29 ;  /* 0x000000ffff0f7224 */ /* 0x001fc600078e001d */
[----:B-1----:R-:W4:Y:S04]  /*db50*/  LDL.LU R12, [R1+0x40] ;  /* 0x00004000010c7983 */ /* 0x002f280000300800 */
[----:B------:R-:W4:Y:S04]  /*db60*/  LDL.LU R13, [R1+0x44] ;  /* 0x00004400010d7983 */ /* 0x000f280000300800 */
[----:B------:R-:W4:Y:S04]  /*db70*/  LDL.LU R14, [R1+0x48] ;  /* 0x00004800010e7983 */ /* 0x000f280000300800 */
[----:B------:R-:W4:Y:S04]  /*db80*/  LDL.LU R29, [R1+0xa18] ;  /* 0x000a1800011d7983 */ /* 0x000f280000300800 */
[----:B------:R-:W4:Y:S04]  /*db90*/  LDL.LU R24, [R1+0x80] ;  /* 0x0000800001187983 */ /* 0x000f280000300800 */
[----:B------:R-:W4:Y:S01]  /*dba0*/  LDL.LU R25, [R1+0x84] ;  /* 0x0000840001197983 */ /* 0x000f220000300800 */
[----:B--2---:R-:W-:-:S02]  /*dbb0*/  IMAD.MOV.U32 R27, RZ, RZ, R9 ;  /* 0x000000ffff1b7224 */ /* 0x004fc400078e0009 */
[----:B---3--:R-:W-:Y:S02]  /*dbc0*/  IMAD.MOV.U32 R26, RZ, RZ, R8 ;  /* 0x000000ffff1a7224 */ /* 0x008fe400078e0008 */
[----:B------:R-:W2:Y:S04]  /*dbd0*/  LDL.LU R8, [R1+0xa14] ;  /* 0x000a140001087983 */ /* 0x000ea80000300800 */
[----:B------:R-:W2:Y:S04]  /*dbe0*/  LDL.LU R9, [R1+0xa10] ;  /* 0x000a100001097983 */ /* 0x000ea80000300800 */
[----:B------:R0:W-:Y:S04]  /*dbf0*/  STL.64 [R1+0x9a8], R18 ;  /* 0x0009a81201007387 */ /* 0x0001e80000100a00 */
[----:B------:R1:W-:Y:S01]  /*dc00*/  STL.64 [R1+0x9a0], R16 ;  /* 0x0009a01001007387 */ /* 0x0003e20000100a00 */
[----:B0-----:R-:W-:-:S02]  /*dc10*/  IMAD.MOV.U32 R18, RZ, RZ, R5 ;  /* 0x000000ffff127224 */ /* 0x001fc400078e0005 */
[----:B------:R-:W-:Y:S02]  /*dc20*/  IMAD.MOV.U32 R19, RZ, RZ, R4 ;  /* 0x000000ffff137224 */ /* 0x000fe400078e0004 */
[----:B-1----:R-:W-:Y:S02]  /*dc30*/  IMAD.MOV.U32 R16, RZ, RZ, R7 ;  /* 0x000000ffff107224 */ /* 0x002fe400078e0007 */
[----:B------:R-:W-:Y:S01]  /*dc40*/  IMAD.MOV.U32 R17, RZ, RZ, R6 ;  /* 0x000000ffff117224 */ /* 0x000fe200078e0006 */
[----:B----4-:R-:W0:Y:S04]  /*dc50*/  LDSM.16.MT88.4 R20, [R29+0xa000] ;  /* 0x00a000001d14783b */ /* 0x010e280000004200 */
[----:B------:R-:W1:Y:S04]  /*dc60*/  LDSM.16.MT88.4 R4, [R29+0xa100] ;  /* 0x00a100001d04783b */ /* 0x000e680000004200 */
[----:B------:R-:W-:Y:S04]  /*dc70*/  STL.64 [R1+0x9b8], R18 ;  /* 0x0009b81201007387 */ /* 0x000fe80000100a00 */
[----:B------:R3:W-:Y:S04]  /*dc80*/  STL.64 [R1+0x9b0], R16 ;  /* 0x0009b01001007387 */ /* 0x0007e80000100a00 */
[----:B---3--:R-:W2:Y:S04]  /*dc90*/  LDL.LU R16, [R1+0xb0] ;  /* 0x0000b00001107983 */ /* 0x008ea80000300800 */
[----:B------:R-:W2:Y:S04]  /*dca0*/  LDL.LU R17, [R1+0xb4] ;  /* 0x0000b40001117983 */ /* 0x000ea80000300800 */
[----:B0-----:R-:W-:Y:S04]  /*dcb0*/  STL [R1+0x98c], R20 ;  /* 0x00098c1401007387 */ /* 0x001fe80000100800 */
[----:B------:R0:W-:Y:S04]  /*dcc0*/  STL [R1+0x988], R21 ;  /* 0x0009881501007387 */ /* 0x0001e80000100800 */
[----:B------:R-:W-:Y:S04]  /*dcd0*/  STL [R1+0x984], R22 ;  /* 0x0009841601007387 */ /* 0x000fe80000100800 */
[----:B------:R-:W-:Y:S04]  /*dce0*/  STL [R1+0x980], R23 ;  /* 0x0009801701007387 */ /* 0x000fe80000100800 */
[----:B0-----:R-:W3:Y:S04]  /*dcf0*/  LDL.LU.64 R20, [R1+0x110] ;  /* 0x0001100001147983 */ /* 0x001ee80000300a00 */
[----:B-1----:R0:W-:Y:S04]  /*dd00*/  STL [R1+0x92c], R5 ;  /* 0x00092c0501007387 */ /* 0x0021e80000100800 */
[----:B------:R-:W-:Y:S04]  /*dd10*/  STL [R1+0x928], R6 ;  /* 0x0009280601007387 */ /* 0x000fe80000100800 */
[----:B------:R-:W-:Y:S01]  /*dd20*/  STL [R1+0x924], R7 ;  /* 0x0009240701007387 */ /* 0x000fe20000100800 */
[----:B0-----:R-:W-:-:S03]  /*dd30*/  IMAD.MOV.U32 R5, RZ, RZ, R11 ;  /* 0x000000ffff057224 */ /* 0x001fc600078e000b */
[----:B------:R0:W-:Y:S02]  /*dd40*/  STL [R1+0x9c0], R4 ;  /* 0x0009c00401007387 */ /* 0x0001e40000100800 */
[----:B0-----:R-:W-:Y:S02]  /*dd50*/  IMAD.MOV.U32 R4, RZ, RZ, R10 ;  /* 0x000000ffff047224 */ /* 0x001fe400078e000a */
[----:B------:R-:W2:Y:S04]  /*dd60*/  LDL.LU R10, [R1+0xa0c] ;  /* 0x000a0c00010a7983 */ /* 0x000ea80000300800 */
[----:B------:R-:W2:Y:S04]  /*dd70*/  LDL.LU R11, [R1+0xa08] ;  /* 0x000a0800010b7983 */ /* 0x000ea80000300800 */
[----:B------:R-:W4:Y:S04]  /*dd80*/  LDL.LU R6, [R1+0x18] ;  /* 0x0000180001067983 */ /* 0x000f280000300800 */
[----:B------:R-:W4:Y:S01]  /*dd90*/  LDL.LU R7, [R1+0x1c] ;  /* 0x00001c0001077983 */ /* 0x000f220000300800 */
[C---:B--2---:R-:W-:Y:S03]  /*dda0*/  HMMA.16816.F32.BF16 R24, R8.reuse, R16, R24 ;  /* 0x000000100818723c */ /* 0x044fe60000041818 */
[----:B----4-:R-:W-:Y:S04]  /*ddb0*/  STL.64 [R1+0x9e0], R6 ;  /* 0x0009e00601007387 */ /* 0x010fe80000100a00 */
[----:B------:R-:W-:Y:S11]  /*ddc0*/  STL.64 [R1+0x9d8], R4 ;  /* 0x0009d80401007387 */ /* 0x000ff60000100a00 */
[----:B------:R-:W-:Y:S05]  /*ddd0*/  @!UPT UIADD3 URZ, URZ, URZ, URZ ;  /* 0x0000003f3f3ff290 */ /* 0x000fea000fffe03f */
[----:B------:R0:W-:Y:S04]  /*dde0*/  STL.64 [R1+0x80], R24 ;  /* 0x0000801801007387 */ /* 0x0001e80000100a00 */
[----:B------:R-:W-:Y:S04]  /*ddf0*/  STL.64 [R1+0x88], R26 ;  /* 0x0000881a01007387 */ /* 0x000fe80000100a00 */
[----:B0-----:R-:W2:Y:S02]  /*de00*/  LDL.LU.64 R24, [R1+0xa00] ;  /* 0x000a000001187983 */ /* 0x001ea40000300a00 */
[----:B--2---:R-:W-:Y:S11]  /*de10*/  HMMA.16816.F32.BF16 R12, R8, R24, R12 ;  /* 0x00000018080c723c */ /* 0x004ff6000004180c */
[----:B------:R-:W-:Y:S11]  /*de20*/  @!UPT UIADD3 URZ, URZ, URZ, URZ ;  /* 0x0000003f3f3ff290 */ /* 0x000ff6000fffe03f */
[----:B------:R-:W-:Y:S01]  /*de30*/  @!UPT UIADD3 URZ, URZ, URZ, URZ ;  /* 0x0000003f3f3ff290 */ /* 0x000fe2000fffe03f */
[----:B------:R-:W-:Y:S04]  /*de40*/  STL.64 [R1+0x70], R12 ;  /* 0x0000700c01007387 */ /* 0x000fe80000100a00 */
[----:B------:R0:W-:Y:S04]  /*de50*/  STL.64 [R1+0x78], R14 ;  /* 0x0000780e01007387 */ /* 0x0001e80000100a00 */
[----:B0-----:R-:W2:Y:S04]  /*de60*/  LDL.LU.64 R14, [R1+0x9f8] ;  /* 0x0009f800010e7983 */ /* 0x001ea80000300a00 */
[----:B------:R-:W2:Y:S01]  /*de70*/  LDL.LU.64 R12, [R1+0x9f0] ;  /* 0x0009f000010c7983 */ /* 0x000ea20000300a00 */
[----:B------:R-:W-:-:S02]  /*de80*/  IMAD.MOV.U32 R4, RZ, RZ, R28 ;  /* 0x000000ffff047224 */ /* 0x000fc400078e001c */
[----:B------:R-:W-:Y:S02]  /*de90*/  IMAD.MOV.U32 R5, RZ, RZ, R3 ;  /* 0x000000ffff057224 */ /* 0x000fe400078e0003 */
[----:B---3--:R-:W-:Y:S02]  /*dea0*/  IMAD.MOV.U32 R28, RZ, RZ, R20 ;  /* 0x000000ffff1c7224 */ /* 0x008fe400078e0014 */
[----:B------:R-:W-:Y:S01]  /*deb0*/  IMAD.MOV.U32 R3, RZ, RZ, R21 ;  /* 0x000000ffff037224 */ /* 0x000fe200078e0015 */
[----:B--2---:R-:W-:Y:S11]  /*dec0*/  HMMA.16816.F32.BF16 R12, R8, R20, R12 ;  /* 0x00000014080c723c */ /* 0x004ff6000004180c */
[----:B------:R-:W-:Y:S11]  /*ded0*/  @!UPT UIADD3 URZ, URZ, URZ, URZ ;  /* 0x0000003f3f3ff290 */ /* 0x000ff6000fffe03f */
[----:B------:R-:W-:Y:S02]  /*dee0*/  @!UPT UIADD3 URZ, URZ, URZ, URZ ;  /* 0x0000003f3f3ff290 */ /* 0x000fe4000fffe03f */
[----:B------:R-:W-:Y:S02]  /*def0*/  IMAD.MOV.U32 R20, RZ, RZ, R12 ;  /* 0x000000ffff147224 */ /* 0x000fe400078e000c */
[----:B------:R-:W-:Y:S02]  /*df00*/  IMAD.MOV.U32 R21, RZ, RZ, R13 ;  /* 0x000000ffff157224 */ /* 0x000fe400078e000d */
[----:B------:R-:W2:Y:S01]  /*df10*/  LDL.LU.64 R12, [R1+0x9e8] ;  /* 0x0009e800010c7983 */ /* 0x000ea20000300a00 */
[----:B------:R-:W-:Y:S02]  /*df20*/  IMAD.MOV.U32 R6, RZ, RZ, R2 ;  /* 0x000000ffff067224 */ /* 0x000fe400078e0002 */
[----:B------:R-:W-:Y:S02]  /*df30*/  IMAD.MOV.U32 R7, RZ, RZ, R0 ;  /* 0x000000ffff077224 */ /* 0x000fe400078e0000 */
[----:B------:R-:W-:Y:S02]  /*df40*/  IMAD.MOV.U32 R22, RZ, RZ, R14 ;  /* 0x000000ffff167224 */ /* 0x000fe400078e000e */
[----:B------:R-:W-:-:S03]  /*df50*/  IMAD.MOV.U32 R23, RZ, RZ, R15 ;  /* 0x000000ffff177224 */ /* 0x000fc600078e000f */
[----:B--2---:R-:W-:Y:S01]  /*df60*/  HMMA.16816.F32.BF16 R8, R8, R12, R4 ;  /* 0x0000000c0808723c */ /* 0x004fe20000041804 */
[----:B------:R-:W2:Y:S01]  /*df70*/  LDL.LU.64 R6, [R1+0x9e0] ;  /* 0x0009e00001067983 */ /* 0x000ea20000300a00 */
[----:B------:R-:W-:-:S03]  /*df80*/  IMAD.MOV.U32 R2, RZ, RZ, R12 ;  /* 0x000000ffff027224 */ /* 0x000fc600078e000c */
[----:B------:R-:W2:Y:S01]  /*df90*/  LDL.LU.64 R4, [R1+0x9d8] ;  /* 0x0009d80001047983 */ /* 0x000ea20000300a00 */
[----:B------:R-:W-:Y:S11]  /*dfa0*/  IMAD.MOV.U32 R0, RZ, RZ, R13 ;  /* 0x000000ffff007224 */ /* 0x000ff600078e000d */
[----:B------:R-:W-:Y:S06]  /*dfb0*/  @!UPT UIADD3 URZ, URZ, URZ, URZ ;  /* 0x0000003f3f3ff290 */ /* 0x000fec000fffe03f */
[----:B------:R0:W-:Y:S04]  /*dfc0*/  STL.64 [R1+0x50], R8 ;  /* 0x0000500801007387 */ /* 0x0001e80000100a00 */
[----:B------:R-:W-:Y:S04]  /*dfd0*/  STL.64 [R1+0x58], R10 ;  /* 0x0000580a01007387 */ /* 0x000fe80000100a00 */
[----:B------:R-:W2:Y:S04]  /*dfe0*/  LDL.LU.64 R14, [R1+0x9d0] ;  /* 0x0009d000010e7983 */ /* 0x000ea80000300a00 */
[----:B------:R-:W2:Y:S01]  /*dff0*/  LDL.LU.64 R12, [R1+0x9c8] ;  /* 0x0009c800010c7983 */ /* 0x000ea20000300a00 */
[----:B0-----:R-:W-:-:S02]  /*e000*/  IMAD.MOV.U32 R8, RZ, RZ, R2 ;  /* 0x000000ffff087224 */ /* 0x001fc400078e0002 */
[----:B------:R-:W-:Y:S01]  /*e010*/  IMAD.MOV.U32 R9, RZ, RZ, R0 ;  /* 0x000000ffff097224 */ /* 0x000fe200078e0000 */
[C---:B--2---:R-:W-:Y:S01]  /*e020*/  HMMA.16816.F32.BF16 R16, R12.reuse, R16, R4 ;  /* 0x000000100c10723c */ /* 0x044fe20000041804 */
[----:B------:R-:W2:Y:S11]  /*e030*/  LDL.LU R4, [R1+0x9c0] ;  /* 0x0009c00001047983 */ /* 0x000eb60000300800 */
[----:B------:R-:W-:Y:S11]  /*e040*/  @!UPT UIADD3 URZ, URZ, URZ, URZ ;  /* 0x0000003f3f3ff290 */ /* 0x000ff6000fffe03f */
[----:B------:R0:W-:Y:S01]  /*e050*/  STL.64 [R1+0x48], R18 ;  /* 0x0000481201007387 */ /* 0x0001e20000100a00 */
[----:B------:R-:W-:Y:S02]  /*e060*/  IMAD.MOV.U32 R2, RZ, RZ, R16 ;  /* 0x000000ffff027224 */ /* 0x000fe400078e0010 */
[----:B------:R-:W-:Y:S01]  /*e070*/  IMAD.MOV.U32 R0, RZ, RZ, R17 ;  /* 0x000000ffff007224 */ /* 0x000fe200078e0011 */
[----:B0-----:R-:W3:Y:S04]  /*e080*/  LDL.LU.64 R18, [R1+0x9b8] ;  /* 0x0009b80001127983 */ /* 0x001ee80000300a00 */
[----:B------:R-:W3:Y:S02]  /*e090*/  LDL.LU.64 R16, [R1+0x9b0] ;  /* 0x0009b00001107983 */ /* 0x000ee40000300a00 */
[----:B---3--:R-:W-:Y:S02]  /*e0a0*/  HMMA.16816.F32.BF16 R24, R12, R24, R16 ;  /* 0x000000180c18723c */ /* 0x008fe40000041810 */
[----:B------:R-:W3:Y:S04]  /*e0b0*/  LDL.LU.64 R18, [R1+0x9a8] ;  /* 0x0009a80001127983 */ /* 0x000ee80000300a00 */
[----:B------:R-:W3:Y:S11]  /*e0c0*/  LDL.LU.64 R16, [R1+0x9a0] ;  /* 0x0009a00001107983 */ /* 0x000ef60000300a00 */
[----:B------:R-:W-:Y:S06]  /*e0d0*/  @!UPT UIADD3 URZ, URZ, URZ, URZ ;  /* 0x0000003f3f3ff290 */ /* 0x000fec000fffe03f */
[----:B------:R0:W-:Y:S01]  /*e0e0*/  STL [R1+0x3c], R27 ;  /* 0x00003c1b01007387 */ /* 0x0001e20000100800 */
[----:B------:R-:W-:Y:S02]  /*e0f0*/  IMAD.MOV.U32 R7, RZ, RZ, R26 ;  /* 0x000000ffff077224 */ /* 0x000fe400078e001a */
[----:B------:R-:W-:Y:S02]  /*e100*/  IMAD.MOV.U32 R5, RZ, RZ, R24 ;  /* 0x000000ffff057224 */ /* 0x000fe400078e0018 */
[----:B------:R-:W-:Y:S01]  /*e110*/  IMAD.MOV.U32 R6, RZ, RZ, R25 ;  /* 0x000000ffff067224 */ /* 0x000fe200078e0019 */
[----:B0-----:R-:W4:Y:S04]  /*e120*/  LDL.LU.64 R26, [R1+0x998] ;  /* 0x00099800011a7983 */ /* 0x001f280000300a00 */
[----:B------:R-:W4:Y:S04]  /*e130*/  LDL.LU.64 R24, [R1+0x990] ;  /* 0x0009900001187983 */ /* 0x000f280000300a00 */
[----:B------:R-:W-:Y:S04]  /*e140*/  STL.64 [R1+0x938], R6 ;  /* 0x0009380601007387 */ /* 0x000fe80000100a00 */
[----:B--2---:R0:W-:Y:S02]  /*e150*/  STL.64 [R1+0x930], R4 ;  /* 0x0009300401007387 */ /* 0x0041e40000100a00 */
[----:B0-----:R-:W-:-:S02]  /*e160*/  IMAD.MOV.U32 R4, RZ, RZ, R28 ;  /* 0x000000ffff047224 */ /* 0x001fc400078e001c */
[----:B------:R-:W-:-:S07]  /*e170*/  IMAD.MOV.U32 R5, RZ, RZ, R3 ;  /* 0x000000ffff057224 */ /* 0x000fce00078e0003 */
[C---:B----4-:R-:W-:Y:S08]  /*e180*/  HMMA.16816.F32.BF16 R24, R12.reuse, R4, R24 ;  /* 0x000000040c18723c */ /* 0x050ff00000041818 */
[----:B---3--:R-:W-:Y:S01]  /*e190*/  HMMA.16816.F32.BF16 R4, R12, R8, R16 ;  /* 0x000000080c04723c */ /* 0x008fe20000041810 */
[----:B------:R-:W0:Y:S11]  /*e1a0*/  LDSM.16.MT88.4 R8, [R29+0xc000] ;  /* 0x00c000001d08783b */ /* 0x000e360000004200 */
[----:B------:R-:W-:Y:S03]  /*e1b0*/  @!UPT UIADD3 URZ, URZ, URZ, URZ ;  /* 0x0000003f3f3ff290 */ /* 0x000fe6000fffe03f */
[----:B------:R-:W-:Y:S04]  /*e1c0*/  STL.64 [R1+0x20], R24 ;  /* 0x0000201801007387 */ /* 0x000fe80000100a00 */
[----:B------:R-:W-:Y:S04]  /*e1d0*/  STL.64 [R1+0x28], R26 ;  /* 0x0000281a01007387 */ /* 0x000fe80000100a00 */
[----:B------:R-:W-:Y:S04]  /*e1e0*/  STL.64 [R1+0x10], R4 ;  /* 0x0000100401007387 */ /* 0x000fe80000100a00 */
[----:B------:R-:W2:Y:S04]  /*e1f0*/  LDL R19, [R1+0x6f8] ;  /* 0x0006f80001137983 */ /* 0x000ea80000100800 */
[----:B0-----:R0:W-:Y:S04]  /*e200*/  STL.64 [R1+0x8e8], R10 ;  /* 0x0008e80a01007387 */ /* 0x0011e80000100a00 */
[----:B------:R-:W-:Y:S04]  /*e210*/  STL.64 [R1+0x8e0], R8 ;  /* 0x0008e00801007387 */ /* 0x000fe80000100a00 */
[----:B0-----:R-:W3:Y:S04]  /*e220*/  LDL.LU R10, [R1+0x128] ;  /* 0x00012800010a7983 */ /* 0x001ee80000300800 */
[----:B------:R-:W3:Y:S01]  /*e230*/  LDL.LU R11, [R1+0x12c] ;  /* 0x00012c00010b7983 */ /* 0x000ee20000300800 */
[----:B------:R-:W-:-:S02]  /*e240*/  IMAD.MOV.U32 R28, RZ, RZ, R6 ;  /* 0x000000ffff1c7224 */ /* 0x000fc400078e0006 */
[----:B------:R-:W-:Y:S01]  /*e250*/  IMAD.MOV.U32 R3, RZ, RZ, R7 ;  /* 0x000000ffff037224 */ /* 0x000fe200078e0007 */
[----:B--2---:R-:W-:Y:S04]  /*e260*/  LDSM.16.M88.4 R24, [R19+0x10880] ;  /* 0x010880001318783b */ /* 0x004fe80000000200 */
[----:B------:R-:W-:Y:S04]  /*e270*/  LDSM.16.M88.4 R12, [R19+0x11080] ;  /* 0x01108000130c783b */ /* 0x000fe80000000200 */
[----:B---3--:R-:W-:Y:S04]  /*e280*/  STL.64 [R1+0x950], R10 ;  /* 0x0009500a01007387 */ /* 0x008fe80000100a00 */
[----:B------:R-:W0:Y:S04]  /*e290*/  LDSM.16.M88.4 R8, [R19+0x10080] ;  /* 0x010080001308783b */ /* 0x000e280000000200 */
[----:B------:R-:W2:Y:S04]  /*e2a0*/  LDL.LU R4, [R1+0x50] ;  /* 0x0000500001047983 */ /* 0x000ea80000300800 */
[----:B------:R-:W1:Y:S04]  /*e2b0*/  LDSM.16.M88.4 R16, [R19+0x11880] ;  /* 0x011880001310783b */ /* 0x000e680000000200 */
[----:B0-----:R0:W-:Y:S04]  /*e2c0*/  STL.64 [R1], R8 ;  /* 0x0000000801007387 */ /* 0x0011e80000100a00 */
[----:B------:R3:W-:Y:S04]  /*e2d0*/  STL.64 [R1+0x8], R10 ;  /* 0x0000080a01007387 */ /* 0x0007e80000100a00 */
[----:B------:R-:W2:Y:S04]  /*e2e0*/  LDL.LU R5, [R1+0x54] ;  /* 0x0000540001057983 */ /* 0x000ea80000300800 */
[----:B------:R-:W4:Y:S04]  /*e2f0*/  LDL.LU R6, [R1+0x58] ;  /* 0x0000580001067983 */ /* 0x000f280000300800 */
[----:B------:R-:W4:Y:S04]  /*e300*/  LDL.LU R7, [R1+0x5c] ;  /* 0x00005c0001077983 */ /* 0x000f280000300800 */
[----:B0-----:R-:W2:Y:S04]  /*e310*/  LDL.LU R8, [R1+0x70] ;  /* 0x0000700001087983 */ /* 0x001ea80000300800 */
[----:B------:R-:W2:Y:S04]  /*e320*/  LDL.LU R9, [R1+0x74] ;  /* 0x0000740001097983 */ /* 0x000ea80000300800 */
[----:B---3--:R-:W3:Y:S04]  /*e330*/  LDL.LU R10, [R1+0x78] ;  /* 0x00007800010a7983 */ /* 0x008ee80000300800 */
[----:B------:R-:W3:Y:S04]  /*e340*/  LDL.LU R11, [R1+0x7c] ;  /* 0x00007c00010b7983 */ /* 0x000ee80000300800 */
[----:B---3--:R0:W-:Y:S04]  /*e350*/  STL.64 [R1+0x970], R10 ;  /* 0x0009700a01007387 */ /* 0x0081e80000100a00 */
[----:B--2---:R-:W-:Y:S04]  /*e360*/  STL.64 [R1+0x968], R8 ;  /* 0x0009680801007387 */ /* 0x004fe80000100a00 */
[----:B0-----:R-:W2:Y:S04]  /*e370*/  LDL.LU.64 R10, [R1+0xb8] ;  /* 0x0000b800010a7983 */ /* 0x001ea80000300a00 */
[----:B----4-:R0:W-:Y:S04]  /*e380*/  STL.64 [R1+0x948], R6 ;  /* 0x0009480601007387 */ /* 0x0101e80000100a00 */
[----:B------:R3:W-:Y:S01]  /*e390*/  STL.64 [R1+0x940], R4 ;  /* 0x0009400401007387 */ /* 0x0007e20000100a00 */
[----:B0-----:R-:W-:-:S02]  /*e3a0*/  IMAD.MOV.U32 R6, RZ, RZ, R22 ;  /* 0x000000ffff067224 */ /* 0x001fc400078e0016 */
[----:B------:R-:W-:Y:S02]  /*e3b0*/  IMAD.MOV.U32 R7, RZ, RZ, R23 ;  /* 0x000000ffff077224 */ /* 0x000fe400078e0017 */
[----:B---3--:R-:W-:Y:S02]  /*e3c0*/  IMAD.MOV.U32 R4, RZ, RZ, R20 ;  /* 0x000000ffff047224 */ /* 0x008fe400078e0014 */
[----:B------:R-:W2:Y:S01]  /*e3d0*/  LDL.LU R20, [R1+0x98c] ;  /* 0x00098c0001147983 */ /* 0x000ea20000300800 */
[----:B------:R-:W-:-:S03]  /*e3e0*/  IMAD.MOV.U32 R5, RZ, RZ, R21 ;  /* 0x000000ffff057224 */ /* 0x000fc600078e0015 */
[----:B------:R-:W2:Y:S04]  /*e3f0*/  LDL.LU R21, [R1+0x988] ;  /* 0x0009880001157983 */ /* 0x000ea80000300800 */
[----:B------:R-:W2:Y:S04]  /*e400*/  LDL.LU R22, [R1+0x984] ;  /* 0x0009840001167983 */ /* 0x000ea80000300800 */
[----:B------:R-:W2:Y:S04]  /*e410*/  LDL.LU R23, [R1+0x980] ;  /* 0x0009800001177983 */ /* 0x000ea80000300800 */
[----:B------:R0:W-:Y:S04]  /*e420*/  STL.64 [R1+0x960], R6 ;  /* 0x0009600601007387 */ /* 0x0001e80000100a00 */
[----:B------:R-:W-:Y:S04]  /*e430*/  STL.64 [R1+0x958], R4 ;  /* 0x0009580401007387 */ /* 0x000fe80000100a00 */
[----:B0-----:R-:W3:Y:S04]  /*e440*/  LDL.LU.64 R6, [R1+0x108] ;  /* 0x0001080001067983 */ /* 0x001ee80000300a00 */
[----:B------:R-:W-:Y:S04]  /*e450*/  STL.64 [R1+0x8d8], R26 ;  /* 0x0008d81a01007387 */ /* 0x000fe80000100a00 */
[----:B------:R0:W-:Y:S04]  /*e460*/  STL.64 [R1+0x8d0], R24 ;  /* 0x0008d01801007387 */ /* 0x0001e80000100a00 */
[----:B0-----:R-:W2:Y:S04]  /*e470*/  LDL.LU R24, [R1+0x80] ;  /* 0x0000800001187983 */ /* 0x001ea80000300800 */
[----:B------:R-:W2:Y:S04]  /*e480*/  LDL.LU R25, [R1+0x84] ;  /* 0x0000840001197983 */ /* 0x000ea80000300800 */
[----:B------:R-:W2:Y:S04]  /*e490*/  LDL.LU R26, [R1+0x88] ;  /* 0x00008800011a7983 */ /* 0x000ea80000300800 */
[----:B------:R-:W2:Y:S04]  /*e4a0*/  LDL.LU R27, [R1+0x8c] ;  /* 0x00008c00011b7983 */ /* 0x000ea80000300800 */
[----:B------:R0:W-:Y:S04]  /*e4b0*/  STL [R1+0x8b8], R13 ;  /* 0x0008b80d01007387 */ /* 0x0001e80000100800 */
[----:B------:R-:W-:Y:S04]  /*e4c0*/  STL [R1+0x84c], R14 ;  /* 0x00084c0e01007387 */ /* 0x000fe80000100800 */
[----:B------:R-:W-:Y:S04]  /*e4d0*/  STL [R1+0x848], R15 ;  /* 0x0008480f01007387 */ /* 0x000fe80000100800 */
[----:B------:R4:W-:Y:S01]  /*e4e0*/  STL [R1+0x920], R12 ;  /* 0x0009200c01007387 */ /* 0x0009e20000100800 */
[----:B0-----:R-:W-:-:S02]  /*e4f0*/  IMAD.MOV.U32 R13, RZ, RZ, R0 ;  /* 0x000000ffff0d7224 */ /* 0x001fc400078e0000 */
[----:B----4-:R-:W-:Y:S02]  /*e500*/  IMAD.MOV.U32 R12, RZ, RZ, R2 ;  /* 0x000000ffff0c7224 */ /* 0x010fe400078e0002 */
[----:B------:R-:W4:Y:S04]  /*e510*/  LDL.LU R2, [R1+0x97c] ;  /* 0x00097c0001027983 */ /* 0x000f280000300800 */
[----:B-1----:R-:W-:Y:S04]  /*e520*/  STL.64 [R1+0x90], R16 ;  /* 0x0000901001007387 */ /* 0x002fe80000100a00 */
[----:B------:R-:W-:Y:S04]  /*e530*/  STL.64 [R1+0x98], R18 ;  /* 0x0000981201007387 */ /* 0x000fe80000100a00 */
[----:B------:R-:W3:Y:S04]  /*e540*/  LDL.LU R0, [R1+0x978] ;  /* 0x0009780001007983 */ /* 0x000ee80000300800 */
[----:B------:R-:W0:Y:S04]  /*e550*/  LDSM.16.MT88.4 R16, [R29+0xc100] ;  /* 0x00c100001d10783b */ /* 0x000e280000004200 */
[----:B------:R-:W3:Y:S04]  /*e560*/  LDL.LU R14, [R1+0x48] ;  /* 0x00004800010e7983 */ /* 0x000ee80000300800 */
[----:B------:R-:W3:Y:S04]  /*e570*/  LDL.LU R15, [R1+0x4c] ;  /* 0x00004c00010f7983 */ /* 0x000ee80000300800 */
[----:B0-----:R-:W-:Y:S04]  /*e580*/  STL [R1+0x898], R16 ;  /* 0x0008981001007387 */ /* 0x001fe80000100800 */
[----:B------:R-:W-:Y:S04]  /*e590*/  STL [R1+0x894], R17 ;  /* 0x0008941101007387 */ /* 0x000fe80000100800 */
[----:B------:R4:W-:Y:S04]  /*e5a0*/  STL [R1+0x890], R18 ;  /* 0x0008901201007387 */ /* 0x0009e80000100800 */
[----:B------:R3:W-:Y:S01]  /*e5b0*/  STL [R1+0x88c], R19 ;  /* 0x00088c1301007387 */ /* 0x0007e20000100800 */
[----:B--2---:R-:W-:Y:S01]  /*e5c0*/  HMMA.16816.F32.BF16 R24, R20, R10, R24 ;  /* 0x0000000a1418723c */ /* 0x004fe20000041818 */
[----:B----4-:R-:W-:-:S02]  /*e5d0*/  IMAD.MOV.U32 R18, RZ, RZ, R2 ;  /* 0x000000ffff127224 */ /* 0x010fc400078e0002 */
[----:B------:R-:W-:Y:S02]  /*e5e0*/  IMAD.MOV.U32 R2, RZ, RZ, R10 ;  /* 0x000000ffff027224 */ /* 0x000fe400078e000a */
[----:B---3--:R-:W-:Y:S02]  /*e5f0*/  IMAD.MOV.U32 R19, RZ, RZ, R0 ;  /* 0x000000ffff137224 */ /* 0x008fe400078e0000 */
[----:B------:R-:W-:Y:S02]  /*e600*/  IMAD.MOV.U32 R0, RZ, RZ, R11 ;  /* 0x000000ffff007224 */ /* 0x000fe400078e000b */
[----:B------:R-:W2:Y:S04]  /*e610*/  LDL.LU.64 R10, [R1+0x970] ;  /* 0x00097000010a7983 */ /* 0x000ea80000300a00 */
[----:B------:R-:W2:Y:S10]  /*e620*/  LDL.LU.64 R8, [R1+0x968] ;  /* 0x0009680001087983 */ /* 0x000eb40000300a00 */
[----:B------:R0:W-:Y:S04]  /*e630*/  STL.64 [R1+0x8f8], R26 ;  /* 0x0008f81a01007387 */ /* 0x0001e80000100a00 */
[----:B------:R-:W-:Y:S01]  /*e640*/  STL.64 [R1+0x8f0], R24 ;  /* 0x0008f01801007387 */ /* 0x000fe20000100a00 */
[----:B0-----:R-:W-:-:S02]  /*e650*/  IMAD.MOV.U32 R26, RZ, RZ, R2 ;  /* 0x000000ffff1a7224 */ /* 0x001fc400078e0002 */
[----:B------:R-:W-:Y:S02]  /*e660*/  IMAD.MOV.U32 R27, RZ, RZ, R0 ;  /* 0x000000ffff1b7224 */ /* 0x000fe400078e0000 */
[----:B------:R-:W-:Y:S02]  /*e670*/  IMAD.MOV.U32 R2, RZ, RZ, R6 ;  /* 0x000000ffff027224 */ /* 0x000fe400078e0006 */
[----:B------:R-:W-:Y:S01]  /*e680*/  IMAD.MOV.U32 R0, RZ, RZ, R7 ;  /* 0x000000ffff007224 */ /* 0x000fe200078e0007 */
[C---:B--2---:R-:W-:Y:S01]  /*e690*/  HMMA.16816.F32.BF16 R8, R20.reuse, R6, R8 ;  /* 0x000000061408723c */ /* 0x044fe20000041808 */
[----:B------:R-:W2:Y:S04]  /*e6a0*/  LDL.LU.64 R6, [R1+0x960] ;  /* 0x0009600001067983 */ /* 0x000ea80000300a00 */
[----:B------:R-:W2:Y:S11]  /*e6b0*/  LDL.LU.64 R4, [R1+0x958] ;  /* 0x0009580001047983 */ /* 0x000eb60000300a00 */
[----:B------:R-:W-:Y:S07]  /*e6c0*/  @!UPT UIADD3 URZ, URZ, URZ, URZ ;  /* 0x0000003f3f3ff290 */ /* 0x000fee000fffe03f */
[----:B------:R0:W-:Y:S01]  /*e6d0*/  STL.64 [R1+0xe0], R8 ;  /* 0x0000e00801007387 */ /* 0x0001e20000100a00 */
[----:B------:R-:W-:Y:S02]  /*e6e0*/  IMAD.MOV.U32 R17, RZ, RZ, R10 ;  /* 0x000000ffff117224 */ /* 0x000fe400078e000a */
[----:B------:R-:W-:Y:S02]  /*e6f0*/  IMAD.MOV.U32 R16, RZ, RZ, R11 ;  /* 0x000000ffff107224 */ /* 0x000fe400078e000b */
[----:B------:R-:W3:Y:S01]  /*e700*/  LDL.LU.64 R10, [R1+0x950] ;  /* 0x00095000010a7983 */ /* 0x000ee20000300a00 */
[C---:B--2---:R-:W-:Y:S11]  /*e710*/  HMMA.16816.F32.BF16 R4, R20.reuse, R18, R4 ;  /* 0x000000121404723c */ /* 0x044ff60000041804 */
[----:B------:R-:W-:Y:S11]  /*e720*/  @!UPT UIADD3 URZ, URZ, URZ, URZ ;  /* 0x0000003f3f3ff290 */ /* 0x000ff6000fffe03f */
[----:B------:R-:W-:Y:S01]  /*e730*/  @!UPT UIADD3 URZ, URZ, URZ, URZ ;  /* 0x0000003f3f3ff290 */ /* 0x000fe2000fffe03f */
[----:B------:R1:W-:Y:S01]  /*e740*/  STL.64 [R1+0xd0], R4 ;  /* 0x0000d00401007387 */ /* 0x0003e20000100a00 */
[----:B0-----:R-:W-:Y:S02]  /*e750*/  IMAD.MOV.U32 R9, RZ, RZ, R6 ;  /* 0x000000ffff097224 */ /* 0x001fe400078e0006 */
[----:B------:R-:W-:Y:S02]  /*e760*/  IMAD.MOV.U32 R8, RZ, RZ, R7 ;  /* 0x000000ffff087224 */ /* 0x000fe400078e0007 */
[----:B------:R-:W3:Y:S04]  /*e770*/  LDL.LU.64 R6, [R1+0x948] ;  /* 0x0009480001067983 */ /* 0x000ee80000300a00 */
[----:B-1----:R-:W3:Y:S04]  /*e780*/  LDL.LU.64 R4, [R1+0x940] ;  /* 0x0009400001047983 */ /* 0x002ee80000300a00 */
[----:B------:R-:W-:Y:S04]  /*e790*/  STL.64 [R1+0x908], R18 ;  /* 0x0009081201007387 */ /* 0x000fe80000100a00 */
[----:B------:R-:W-:Y:S01]  /*e7a0*/  STL.64 [R1+0x900], R16 ;  /* 0x0009001001007387 */ /* 0x000fe20000100a00 */
[----:B---3--:R-:W-:Y:S03]  /*e7b0*/  HMMA.16816.F32.BF16 R20, R20, R10, R4 ;  /* 0x0000000a1414723c */ /* 0x008fe60000041804 */
[----:B------:R-:W2:Y:S04]  /*e7c0*/  LDL.LU.64 R6, [R1+0x938] ;  /* 0x0009380001067983 */ /* 0x000ea80000300a00 */
[----:B------:R-:W3:Y:S11]  /*e7d0*/  LDL.LU.64 R4, [R1+0x930] ;  /* 0x0009300001047983 */ /* 0x000ef60000300a00 */
[----:B------:R-:W-:Y:S05]  /*e7e0*/  @!UPT UIADD3 URZ, URZ, URZ, URZ ;  /* 0x0000003f3f3ff290 */ /* 0x000fea000fffe03f */
[----:B------:R-:W-:Y:S04]  /*e7f0*/  STL.64 [R1+0xc0], R20 ;  /* 0x0000c01401007387 */ /* 0x000fe80000100a00 */
[----:B------:R-:W-:Y:S04]  /*e800*/  STL.64 [R1+0x918], R10 ;  /* 0x0009180a01007387 */ /* 0x000fe80000100a00 */
[----:B------:R2:W-:Y:S02]  /*e810*/  STL.64 [R1+0x910], R8 ;  /* 0x0009100801007387 */ /* 0x0005e40000100a00 */
[----:B--2---:R-:W-:-:S02]  /*e820*/  IMAD.MOV.U32 R9, RZ, RZ, R6 ;  /* 0x000000ffff097224 */ /* 0x004fc400078e0006 */
[----:B------:R-:W-:Y:S02]  /*e830*/  IMAD.MOV.U32 R10, RZ, RZ, R7 ;  /* 0x000000ffff0a7224 */ /* 0x000fe400078e0007 */
[----:B---3--:R-:W-:Y:S02]  /*e840*/  IMAD.MOV.U32 R8, RZ, RZ, R5 ;  /* 0x000000ffff087224 */ /* 0x008fe400078e0005 */
[----:B------:R-:W2:Y:S04]  /*e850*/  LDL.LU R5, [R1+0x92c] ;  /* 0x00092c0001057983 */ /* 0x000ea80000300800 */
[----:B------:R-:W2:Y:S04]  /*e860*/  LDL.LU R6, [R1+0x928] ;  /* 0x0009280001067983 */ /* 0x000ea80000300800 */
[----:B------:R-:W2:Y:S04]  /*e870*/  LDL.LU R7, [R1+0x924] ;  /* 0x0009240001077983 */ /* 0x000ea80000300800 */
[----:B------:R-:W3:Y:S01]  /*e880*/  LDL.LU R11, [R1+0x3c] ;  /* 0x00003c00010b7983 */ /* 0x000ee20000300800 */
[----:B------:R-:W-:-:S02]  /*e890*/  IMAD.MOV.U32 R18, RZ, RZ, R2 ;  /* 0x000000ffff127224 */ /* 0x000fc400078e0002 */
[----:B------:R-:W-:Y:S01]  /*e8a0*/  IMAD.MOV.U32 R19, RZ, RZ, R0 ;  /* 0x000000ffff137224 */ /* 0x000fe200078e0000 */
[----:B------:R-:W4:Y:S01]  /*e8b0*/  LDL.LU R20, [R1+0x20] ;  /* 0x0000200001147983 */ /* 0x000f220000300800 */
[----:B------:R-:W-:Y:S02]  /*e8c0*/  IMAD.MOV.U32 R2, RZ, RZ, R22 ;  /* 0x000000ffff027224 */ /* 0x000fe400078e0016 */
[----:B------:R-:W-:Y:S01]  /*e8d0*/  IMAD.MOV.U32 R0, RZ, RZ, R23 ;  /* 0x000000ffff007224 */ /* 0x000fe200078e0017 */
[----:B------:R-:W4:Y:S04]  /*e8e0*/  LDL.LU R21, [R1+0x24] ;  /* 0x0000240001157983 */ /* 0x000f280000300800 */
[----:B------:R-:W4:Y:S04]  /*e8f0*/  LDL.LU R22, [R1+0x28] ;  /* 0x0000280001167983 */ /* 0x000f280000300800 */
[----:B------:R-:W4:Y:S01]  /*e900*/  LDL.LU R23, [R1+0x2c] ;  /* 0x00002c0001177983 */ /* 0x000f220000300800 */
[C---:B--2---:R-:W-:Y:S03]  /*e910*/  HMMA.16816.F32.BF16 R24, R4.reuse, R26, R12 ;  /* 0x0000001a0418723c */ /* 0x044fe6000004180c */
[----:B------:R-:W2:Y:S05]  /*e920*/  LDL.LU R12, [R1+0x920] ;  /* 0x00092000010c7983 */ /* 0x000eaa0000300800 */
[----:B---3--:R-:W-:Y:S11]  /*e930*/  HMMA.16816.F32.BF16 R16, R4, R18, R8 ;  /* 0x000000120410723c */ /* 0x008ff60000041808 */
[----:B------:R-:W-:Y:S04]  /*e940*/  @!UPT UIADD3 URZ, URZ, URZ, URZ ;  /* 0x0000003f3f3ff290 */ /* 0x000fe8000fffe03f */
[----:B------:R0:W-:Y:S01]  /*e950*/  STL [R1+0xb4], R25 ;  /* 0x0000b41901007387 */ /* 0x0001e20000100800 */
[----:B------:R-:W-:-:S03]  /*e960*/  IMAD.MOV.U32 R13, RZ, RZ, R24 ;  /* 0x000000ffff0d7224 */ /* 0x000fc600078e0018 */
[----:B------:R1:W-:Y:S04]  /*e970*/  STL.64 [R1+0xb8], R26 ;  /* 0x0000b81a01007387 */ /* 0x0003e80000100a00 */
[----:B------:R-:W3:Y:S01]  /*e980*/  LDL.LU R24, [R1+0x10] ;  /* 0x0000100001187983 */ /* 0x000ee20000300800 */
[----:B------:R-:W-:-:S03]  /*e990*/  IMAD.MOV.U32 R14, RZ, RZ, R18 ;  /* 0x000000ffff0e7224 */ /* 0x000fc600078e0012 */
[----:B0-----:R-:W3:Y:S01]  /*e9a0*/  LDL.LU R25, [R1+0x14] ;  /* 0x0000140001197983 */ /* 0x001ee20000300800 */
[----:B-1----:R-:W-:-:S03]  /*e9b0*/  IMAD.MOV.U32 R27, RZ, RZ, R3 ;  /* 0x000000ffff1b7224 */ /* 0x002fc600078e0003 */
[----:B------:R-:W3:Y:S01]  /*e9c0*/  LDL.LU.64 R10, [R1+0x918] ;  /* 0x00091800010a7983 */ /* 0x000ee20000300a00 */
[----:B------:R-:W-:-:S03]  /*e9d0*/  IMAD.MOV.U32 R3, RZ, RZ, R19 ;  /* 0x000000ffff037224 */ /* 0x000fc600078e0013 */
[----:B------:R-:W3:Y:S04]  /*e9e0*/  LDL.LU.64 R8, [R1+0x910] ;  /* 0x0009100001087983 */ /* 0x000ee80000300a00 */
[----:B------:R-:W4:Y:S01]  /*e9f0*/  LDL.LU.64 R18, [R1+0x908] ;  /* 0x0009080001127983 */ /* 0x000f220000300a00 */
[----:B------:R-:W-:Y:S02]  /*ea00*/  IMAD.MOV.U32 R26, RZ, RZ, R28 ;  /* 0x000000ffff1a7224 */ /* 0x000fe400078e001c */
[----:B------:R-:W-:Y:S02]  /*ea10*/  IMAD.MOV.U32 R28, RZ, RZ, R16 ;  /* 0x000000ffff1c7224 */ /* 0x000fe400078e0010 */
[----:B------:R-:W-:Y:S02]  /*ea20*/  IMAD.MOV.U32 R15, RZ, RZ, R17 ;  /* 0x000000ffff0f7224 */ /* 0x000fe400078e0011 */
[----:B------:R-:W3:Y:S04]  /*ea30*/  LDL.LU.64 R16, [R1+0x900] ;  /* 0x0009000001107983 */ /* 0x000ee80000300a00 */
[----:B------:R-:W-:Y:S04]  /*ea40*/  STL.64 [R1+0x8c8], R14 ;  /* 0x0008c80e01007387 */ /* 0x000fe80000100a00 */
[----:B--2---:R0:W-:Y:S04]  /*ea50*/  STL.64 [R1+0x8c0], R12 ;  /* 0x0008c00c01007387 */ /* 0x0041e80000100a00 */
[----:B0-----:R-:W2:Y:S04]  /*ea60*/  LDL.LU R12, [R1+0xe0] ;  /* 0x0000e000010c7983 */ /* 0x001ea80000300800 */
[----:B------:R-:W2:Y:S01]  /*ea70*/  LDL.LU R13, [R1+0xe4] ;  /* 0x0000e400010d7983 */ /* 0x000ea20000300800 */
[----:B----4-:R-:W-:Y:S01]  /*ea80*/  HMMA.16816.F32.BF16 R20, R4, R18, R20 ;  /* 0x000000120414723c */ /* 0x010fe20000041814 */
[----:B---3--:R-:W-:-:S02]  /*ea90*/  IMAD.MOV.U32 R14, RZ, RZ, R17 ;  /* 0x000000ffff0e7224 */ /* 0x008fc400078e0011 */
[----:B------:R-:W-:Y:S11]  /*eaa0*/  IMAD.MOV.U32 R15, RZ, RZ, R16 ;  /* 0x000000ffff0f7224 */ /* 0x000ff600078e0010 */
[----:B------:R-:W-:Y:S10]  /*eab0*/  @!UPT UIADD3 URZ, URZ, URZ, URZ ;  /* 0x0000003f3f3ff290 */ /* 0x000ff4000fffe03f */
[----:B------:R-:W-:Y:S02]  /*eac0*/  IMAD.MOV.U32 R18, RZ, RZ, R22 ;  /* 0x000000ffff127224 */ /* 0x000fe400078e0016 */
[----:B------:R-:W-:Y:S02]  /*ead0*/  IMAD.MOV.U32 R19, RZ, RZ, R23 ;  /* 0x000000ffff137224 */ /* 0x000fe400078e0017 */
[----:B------:R-:W-:Y:S02]  /*eae0*/  IMAD.MOV.U32 R16, RZ, RZ, R20 ;  /* 0x000000ffff107224 */ /* 0x000fe400078e0014 */
[----:B------:R-:W-:Y:S01]  /*eaf0*/  IMAD.MOV.U32 R17, RZ, RZ, R21 ;  /* 0x000000ffff117224 */ /* 0x000fe200078e0015 */
[----:B------:R-:W-:Y:S04]  /*eb00*/  STL.64 [R1+0x8a8], R18 ;  /* 0x0008a81201007387 */ /* 0x000fe80000100a00 */
[----:B------:R0:W-:Y:S04]  /*eb10*/  STL.64 [R1+0x8a0], R16 ;  /* 0x0008a01001007387 */ /* 0x0001e80000100a00 */
[----:B------:R-:W1:Y:S04]  /*eb20*/  LDSM.16.MT88.4 R20, [R29+0xe000] ;  /* 0x00e000001d14783b */ /* 0x000e680000004200 */
[----:B0-----:R-:W3:Y:S01]  /*eb30*/  LDL.LU.64 R16, [R1+0x90] ;  /* 0x0000900001107983 */ /* 0x001ee20000300a00 */
[----:B------:R-:W-:Y:S01]  /*eb40*/  HMMA.16816.F32.BF16 R4, R4, R10, R24 ;  /* 0x0000000a0404723c */ /* 0x000fe20000041818 */
[----:B------:R-:W-:-:S02]  /*eb50*/  IMAD.MOV.U32 R18, RZ, RZ, R9 ;  /* 0x000000ffff127224 */ /* 0x000fc400078e0009 */
[----:B------:R-:W-:Y:S01]  /*eb60*/  IMAD.MOV.U32 R19, RZ, RZ, R8 ;  /* 0x000000ffff137224 */ /* 0x000fe200078e0008 */
[----:B---3--:R0:W-:Y:S04]  /*eb70*/  STL.64 [R1+0x8b0], R16 ;  /* 0x0008b01001007387 */ /* 0x0081e80000100a00 */
[----:B0-----:R-:W3:Y:S04]  /*eb80*/  LDL.LU R16, [R1+0xd0] ;  /* 0x0000d00001107983 */ /* 0x001ee80000300800 */
[----:B------:R-:W3:Y:S04]  /*eb90*/  LDL.LU R17, [R1+0xd4] ;  /* 0x0000d40001117983 */ /* 0x000ee80000300800 */
[----:B-1----:R-:W-:Y:S04]  /*eba0*/  STL [R1+0x85c], R20 ;  /* 0x00085c1401007387 */ /* 0x002fe80000100800 */
[----:B------:R0:W-:Y:S04]  /*ebb0*/  STL [R1+0x858], R21 ;  /* 0x0008581501007387 */ /* 0x0001e80000100800 */
[----:B------:R-:W-:Y:S04]  /*ebc0*/  STL [R1+0x854], R22 ;  /* 0x0008541601007387 */ /* 0x000fe80000100800 */
[----:B------:R-:W-:Y:S04]  /*ebd0*/  STL [R1+0x850], R23 ;  /* 0x0008501701007387 */ /* 0x000fe80000100800 */
[----:B0-----:R-:W4:Y:S04]  /*ebe0*/  LDL.LU.64 R20, [R1] ;  /* 0x0000000001147983 */ /* 0x001f280000300a00 */
[----:B------:R-:W4:Y:S04]  /*ebf0*/  LDL.LU.64 R26, [R1+0x8f8] ;  /* 0x0008f800011a7983 */ /* 0x000f280000300a00 */
[----:B------:R-:W4:Y:S04]  /*ec00*/  LDL.LU.64 R24, [R1+0x8f0] ;  /* 0x0008f00001187983 */ /* 0x000f280000300a00 */
[----:B------:R-:W4:Y:S04]  /*ec10*/  LDL.LU.64 R10, [R1+0x8e8] ;  /* 0x0008e800010a7983 */ /* 0x000f280000300a00 */
[----:B------:R-:W4:Y:S04]  /*ec20*/  LDL.LU.64 R8, [R1+0x8e0] ;  /* 0x0008e00001087983 */ /* 0x000f280000300a00 */
[----:B------:R-:W-:Y:S04]  /*ec30*/  STL.64 [R1+0x40], R4 ;  /* 0x0000400401007387 */ /* 0x000fe80000100a00 */
[----:B------:R-:W-:Y:S04]  /*ec40*/  STL.64 [R1+0x48], R6 ;  /* 0x0000480601007387 */ /* 0x000fe80000100a00 */
[----:B------:R-:W0:Y:S04]  /*ec50*/  LDSM.16.MT88.4 R4, [R29+0xe100] ;  /* 0x00e100001d04783b */ /* 0x000e280000004200 */
[----:B0-----:R-:W-:Y:S04]  /*ec60*/  STL.64 [R1+0x808], R6 ;  /* 0x0008080601007387 */ /* 0x001fe80000100a00 */
[----:B------:R0:W-:Y:S04]  /*ec70*/  STL.64 [R1+0x800], R4 ;  /* 0x0008000401007387 */ /* 0x0001e80000100a00 */
[----:B0-----:R-:W2:Y:S04]  /*ec80*/  LDL.LU R4, [R1+0xc0] ;  /* 0x0000c00001047983 */ /* 0x001ea80000300800 */
[----:B------:R-:W2:Y:S04]  /*ec90*/  LDL.LU R5, [R1+0xc4] ;  /* 0x0000c40001057983 */ /* 0x000ea80000300800 */
[----:B------:R-:W-:Y:S01]  /*eca0*/  STL [R1+0x70c], R29 ;  /* 0x00070c1d01007387 */ /* 0x000fe20000100800 */
[----:B----4-:R-:W-:Y:S11]  /*ecb0*/  HMMA.16816.F32.BF16 R24, R8, R20, R24 ;  /* 0x000000140818723c */ /* 0x010ff60000041818 */
[----:B------:R-:W-:Y:S11]  /*ecc0*/  @!UPT UIADD3 URZ, URZ, URZ, URZ ;  /* 0x0000003f3f3ff290 */ /* 0x000ff6000fffe03f */
[----:B------:R-:W-:Y:S01]  /*ecd0*/  @!UPT UIADD3 URZ, URZ, URZ, URZ ;  /* 0x0000003f3f3ff290 */ /* 0x000fe2000fffe03f */
[----:B------:R-:W-:Y:S04]  /*ece0*/  STL.64 [R1+0x70], R24 ;  /* 0x0000701801007387 */ /* 0x000fe80000100a00 */
[----:B------:R0:W-:Y:S04]  /*ecf0*/  STL.64 [R1+0x78], R26 ;  /* 0x0000781a01007387 */ /* 0x0001e80000100a00 */
[----:B0-----:R-:W4:Y:S04]  /*ed00*/  LDL.LU.64 R26, [R1+0x8d8] ;  /* 0x0008d800011a7983 */ /* 0x001f280000300a00 */
[----:B------:R-:W2:Y:S01]  /*ed10*/  LDL.LU.64 R24, [R1+0x8d0] ;  /* 0x0008d00001187983 */ /* 0x000ea20000300a00 */
[----:B------:R-:W-:-:S02]  /*ed20*/  IMAD.MOV.U32 R7, RZ, RZ, R0 ;  /* 0x000000ffff077224 */ /* 0x000fc400078e0000 */
[----:B------:R-:W-:Y:S02]  /*ed30*/  IMAD.MOV.U32 R6, RZ, RZ, R2 ;  /* 0x000000ffff067224 */ /* 0x000fe400078e0002 */
[----:B------:R-:W-:Y:S02]  /*ed40*/  IMAD.MOV.U32 R0, RZ, RZ, R21 ;  /* 0x000000ffff007224 */ /* 0x000fe400078e0015 */
[----:B------:R-:W-:Y:S01]  /*ed50*/  IMAD.MOV.U32 R2, RZ, RZ, R20 ;  /* 0x000000ffff027224 */ /* 0x000fe200078e0014 */
[----:B--2---:R-:W-:Y:S11]  /*ed60*/  HMMA.16816.F32.BF16 R12, R8, R24, R12 ;  /* 0x00000018080c723c */ /* 0x004ff6000004180c */
[----:B------:R-:W-:Y:S11]  /*ed70*/  @!UPT UIADD3 URZ, URZ, URZ, URZ ;  /* 0x0000003f3f3ff290 */ /* 0x000ff6000fffe03f */
[----:B------:R-:W-:Y:S01]  /*ed80*/  @!UPT UIADD3 URZ, URZ, URZ, URZ ;  /* 0x0000003f3f3ff290 */ /* 0x000fe2000fffe03f */
[----:B------:R0:W-:Y:S01]  /*ed90*/  STL [R1+0x60], R12 ;  /* 0x0000600c01007387 */ /* 0x0001e20000100800 */
[----:B------:R-:W-:Y:S02]  /*eda0*/  IMAD.MOV.U32 R21, RZ, RZ, R14 ;  /* 0x000000ffff157224 */ /* 0x000fe400078e000e */
[----:B------:R-:W-:Y:S02]  /*edb0*/  IMAD.MOV.U32 R22, RZ, RZ, R15 ;  /* 0x000000ffff167224 */ /* 0x000fe400078e000f */
[----:B------:R-:W-:Y:S01]  /*edc0*/  IMAD.MOV.U32 R20, RZ, RZ, R13 ;  /* 0x000000ffff147224 */ /* 0x000fe200078e000d */
[----:B------:R-:W2:Y:S04]  /*edd0*/  LDL.LU.64 R14, [R1+0x8c8] ;  /* 0x0008c800010e7983 */ /* 0x000ea80000300a00 */
[----:B0-----:R-:W2:Y:S04]  /*ede0*/  LDL.LU.64 R12, [R1+0x8c0] ;  /* 0x0008c000010c7983 */ /* 0x001ea80000300a00 */
[----:B------:R-:W-:Y:S04]  /*edf0*/  STL [R1+0x888], R22 ;  /* 0x0008881601007387 */ /* 0x000fe80000100800 */
[----:B------:R2:W-:Y:S02]  /*ee00*/  STL.64 [R1+0x880], R20 ;  /* 0x0008801401007387 */ /* 0x0005e40000100a00 */
[----:B--2---:R-:W-:-:S02]  /*ee10*/  IMAD.MOV.U32 R20, RZ, RZ, R13 ;  /* 0x000000ffff147224 */ /* 0x004fc400078e000d */
[----:B------:R-:W3:Y:S04]  /*ee20*/  LDL.LU R13, [R1+0x8b8] ;  /* 0x0008b800010d7983 */ /* 0x000ee80000300800 */
[----:B------:R-:W2:Y:S04]  /*ee30*/  LDL.LU R21, [R1+0xb4] ;  /* 0x0000b40001157983 */ /* 0x000ea80000300800 */
[----:B------:R-:W2:Y:S04]  /*ee40*/  LDL.LU R22, [R1+0xb8] ;  /* 0x0000b80001167983 */ /* 0x000ea80000300800 */
[----:B------:R-:W2:Y:S04]  /*ee50*/  LDL.LU R23, [R1+0xbc] ;  /* 0x0000bc0001177983 */ /* 0x000ea80000300800 */
[----:B----4-:R-:W-:Y:S04]  /*ee60*/  STL.64 [R1+0x878], R26 ;  /* 0x0008781a01007387 */ /* 0x010fe80000100a00 */
[----:B------:R-:W-:Y:S01]  /*ee70*/  STL.64 [R1+0x870], R24 ;  /* 0x0008701801007387 */ /* 0x000fe20000100a00 */
[C---:B---3--:R-:W-:Y:S11]  /*ee80*/  HMMA.16816.F32.BF16 R16, R8.reuse, R12, R16 ;  /* 0x0000000c0810723c */ /* 0x048ff60000041810 */
[----:B------:R-:W-:Y:S11]  /*ee90*/  @!UPT UIADD3 URZ, URZ, URZ, URZ ;  /* 0x0000003f3f3ff290 */ /* 0x000ff6000fffe03f */
[----:B------:R-:W-:Y:S01]  /*eea0*/  @!UPT UIADD3 URZ, URZ, URZ, URZ ;  /* 0x0000003f3f3ff290 */ /* 0x000fe2000fffe03f */
[----:B------:R0:W-:Y:S01]  /*eeb0*/  STL.64 [R1+0x50], R16 ;  /* 0x0000501001007387 */ /* 0x0001e20000100a00 */
[----:B------:R1:W-:Y:S03]  /*eec0*/  STL.64 [R1+0x58], R18 ;  /* 0x0000581201007387 */ /* 0x0003e60000100a00 */
[----:B0-----:R-:W3:Y:S01]  /*eed0*/  LDL.LU.64 R16, [R1+0x8b0] ;  /* 0x0008b00001107983 */ /* 0x001ee20000300a00 */
[----:B------:R-:W-:Y:S02]  /*eee0*/  IMAD.MOV.U32 R24, RZ, RZ, R2 ;  /* 0x000000ffff187224 */ /* 0x000fe400078e0002 */
[----:B------:R-:W-:Y:S02]  /*eef0*/  IMAD.MOV.U32 R25, RZ, RZ, R0 ;  /* 0x000000ffff197224 */ /* 0x000fe400078e0000 */
[----:B-1----:R-:W4:Y:S01]  /*ef00*/  LDL.LU.64 R18, [R1+0x8a8] ;  /* 0x0008a80001127983 */ /* 0x002f220000300a00 */
[----:B---3--:R-:W-:Y:S01]  /*ef10*/  HMMA.16816.F32.BF16 R4, R8, R16, R4 ;  /* 0x000000100804723c */ /* 0x008fe20000041804 */
[----:B------:R-:W-:-:S02]  /*ef20*/  IMAD.MOV.U32 R2, RZ, RZ, R16 ;  /* 0x000000ffff027224 */ /* 0x000fc400078e0010 */
[----:B------:R-:W-:Y:S02]  /*ef30*/  IMAD.MOV.U32 R0, RZ, RZ, R17 ;  /* 0x000000ffff007224 */ /* 0x000fe400078e0011 */
[----:B------:R-:W3:Y:S02]  /*ef40*/  LDL.LU.64 R16, [R1+0x8a0] ;  /* 0x0008a00001107983 */ /* 0x000ee40000300a00 */
[----:B----4-:R-:W-:Y:S02]  /*ef50*/  IMAD.MOV.U32 R10, RZ, RZ, R18 ;  /* 0x000000ffff0a7224 */ /* 0x010fe400078e0012 */
[----:B------:R-:W-:Y:S02]  /*ef60*/  IMAD.MOV.U32 R11, RZ, RZ, R19 ;  /* 0x000000ffff0b7224 */ /* 0x000fe400078e0013 */
[----:B---3--:R-:W-:Y:S02]  /*ef70*/  IMAD.MOV.U32 R8, RZ, RZ, R16 ;  /* 0x000000ffff087224 */ /* 0x008fe400078e0010 */
[----:B------:R-:W-:Y:S01]  /*ef80*/  IMAD.MOV.U32 R9, RZ, RZ, R17 ;  /* 0x000000ffff097224 */ /* 0x000fe200078e0011 */
[----:B------:R-:W2:Y:S01]  /*ef90*/  LDL.LU R16, [R1+0x898] ;  /* 0x0008980001107983 */ /* 0x000ea20000300800 */
[----:B------:R-:W2:Y:S02]  /*efa0*/  LDL.LU R17, [R1+0x894] ;  /* 0x0008940001117983 */ /* 0x000ea40000300800 */
[----:B------:R-:W2:Y:S02]  /*efb0*/  LDL.LU R18, [R1+0x890] ;  /* 0x0008900001127983 */ /* 0x000ea40000300800 */
[----:B------:R-:W2:Y:S01]  /*efc0*/  LDL.LU R19, [R1+0x88c] ;  /* 0x00088c0001137983 */ /* 0x000ea20000300800 */
[----:B------:R0:W-:Y:S01]  /*efd0*/  STL.64 [R1+0x868], R10 ;  /* 0x0008680a01007387 */ /* 0x0001e20000100a00 */
[----:B------:R1:W-:Y:S02]  /*efe0*/  STL.64 [R1+0x860], R8 ;  /* 0x0008600801007387 */ /* 0x0003e40000100a00 */
[----:B------:R-:W-:Y:S02]  /*eff0*/  STL.64 [R1+0x828], R6 ;  /* 0x0008280601007387 */ /* 0x000fe40000100a00 */
[----:B------:R3:W-:Y:S02]  /*f000*/  STL.64 [R1+0x820], R4 ;  /* 0x0008200401007387 */ /* 0x0007e40000100a00 */
[----:B0-----:R-:W-:-:S02]  /*f010*/  IMAD.MOV.U32 R11, RZ, RZ, R3 ;  /* 0x000000ffff0b7224 */ /* 0x001fc400078e0003 */
[----:B-1----:R-:W-:Y:S02]  /*f020*/  IMAD.MOV.U32 R8, RZ, RZ, R28 ;  /* 0x000000ffff087224 */ /* 0x002fe400078e001c */
[----:B---3--:R-:W-:Y:S02]  /*f030*/  IMAD.MOV.U32 R4, RZ, RZ, R2 ;  /* 0x000000ffff047224 */ /* 0x008fe400078e0002 */
[----:B------:R-:W-:Y:S01]  /*f040*/  IMAD.MOV.U32 R5, RZ, RZ, R0 ;  /* 0x000000ffff057224 */ /* 0x000fe200078e0000 */
[----:B--2---:R-:W-:Y:S01]  /*f050*/  HMMA.16816.F32.BF16 R24, R16, R24, R20 ;  /* 0x000000181018723c */ /* 0x004fe20000041814 */
[----:B------:R-:W2:Y:S01]  /*f060*/  LDL.LU R22, [R1+0x888] ;  /* 0x0008880001167983 */ /* 0x000ea20000300800 */
[----:B------:R-:W3:Y:S11]  /*f070*/  LDL.LU.64 R20, [R1+0x880] ;  /* 0x0008800001147983 */ /* 0x000ef60000300a00 */
[----:B------:R-:W-:Y:S11]  /*f080*/  @!UPT UIADD3 URZ, URZ, URZ, URZ ;  /* 0x0000003f3f3ff290 */ /* 0x000ff6000fffe03f */
[----:B------:R-:W-:Y:S02]  /*f090*/  IMAD.MOV.U32 R2, RZ, RZ, R26 ;  /* 0x000000ffff027224 */ /* 0x000fe400078e001a */
[----:B------:R-:W-:Y:S02]  /*f0a0*/  IMAD.MOV.U32 R0, RZ, RZ, R27 ;  /* 0x000000ffff007224 */ /* 0x000fe400078e001b */
[----:B------:R-:W-:Y:S02]  /*f0b0*/  IMAD.MOV.U32 R28, RZ, RZ, R24 ;  /* 0x000000ffff1c7224 */ /* 0x000fe400078e0018 */
[----:B------:R-:W-:Y:S01]  /*f0c0*/  IMAD.MOV.U32 R3, RZ, RZ, R25 ;  /* 0x000000ffff037224 */ /* 0x000fe200078e0019 */
[----:B------:R-:W4:Y:S01]  /*f0d0*/  LDL.LU.64 R26, [R1+0x878] ;  /* 0x00087800011a7983 */ /* 0x000f220000300a00 */
[----:B------:R-:W2:Y:S02]  /*f0e0*/  LDL.LU.64 R24, [R1+0x870] ;  /* 0x0008700001187983 */ /* 0x000ea40000300a00 */
[----:B------:R-:W-:-:S02]  /*f0f0*/  IMAD.MOV.U32 R9, RZ, RZ, R15 ;  /* 0x000000ffff097224 */ /* 0x000fc400078e000f */
[----:B------:R-:W-:-:S07]  /*f100*/  IMAD.MOV.U32 R10, RZ, RZ, R14 ;  /* 0x000000ffff0a7224 */ /* 0x000fce00078e000e */
[C---:B--2---:R-:W-:Y:S11]  /*f110*/  HMMA.16816.F32.BF16 R8, R16.reuse, R24, R8 ;  /* 0x000000181008723c */ /* 0x044ff60000041808 */
[----:B------:R-:W-:Y:S11]  /*f120*/  @!UPT UIADD3 URZ, URZ, URZ, URZ ;  /* 0x0000003f3f3ff290 */ /* 0x000ff6000fffe03f */
[----:B------:R-:W-:Y:S02]  /*f130*/  @!UPT UIADD3 URZ, URZ, URZ, URZ ;  /* 0x0000003f3f3ff290 */ /* 0x000fe4000fffe03f */
[----:B------:R-:W-:Y:S02]  /*f140*/  IMAD.MOV.U32 R15, RZ, RZ, R10 ;  /* 0x000000ffff0f7224 */ /* 0x000fe400078e000a */
[----:B------:R-:W-:Y:S02]  /*f150*/  IMAD.MOV.U32 R29, RZ, RZ, R11 ;  /* 0x000000ffff1d7224 */ /* 0x000fe400078e000b */
[----:B------:R-:W-:Y:S02]  /*f160*/  IMAD.MOV.U32 R23, RZ, RZ, R8 ;  /* 0x000000ffff177224 */ /* 0x000fe400078e0008 */
[----:B------:R-:W-:Y:S01]  /*f170*/  IMAD.MOV.U32 R14, RZ, RZ, R9 ;  /* 0x000000ffff0e7224 */ /* 0x000fe200078e0009 */
[----:B------:R-:W2:Y:S01]  /*f180*/  LDL.LU.64 R10, [R1+0x868] ;  /* 0x00086800010a7983 */ /* 0x000ea20000300a00 */
[----:B------:R-:W2:Y:S02]  /*f190*/  LDL.LU.64 R8, [R1+0x860] ;  /* 0x0008600001087983 */ /* 0x000ea40000300a00 */
[----:B----4-:R0:W-:Y:S02]  /*f1a0*/  STL.64 [R1+0x840], R26 ;  /* 0x0008401a01007387 */ /* 0x0101e40000100a00 */
[----:B------:R-:W4:Y:S01]  /*f1b0*/  LDL.LU R24, [R1+0x70] ;  /* 0x0000700001187983 */ /* 0x000f220000300800 */
[----:B------:R-:W4:Y:S04]  /*f1c0*/  LDL.LU R25, [R1+0x74] ;  /* 0x0000740001197983 */ /* 0x000f280000300800 */
[----:B0-----:R-:W4:Y:S01]  /*f1d0*/  LDL.LU R26, [R1+0x78] ;  /* 0x00007800011a7983 */ /* 0x001f220000300800 */
[----:B------:R-:W4:Y:S01]  /*f1e0*/  LDL.LU R27, [R1+0x7c] ;  /* 0x00007c00011b7983 */ /* 0x000f220000300800 */
[C---:B--2---:R-:W-:Y:S11]  /*f1f0*/  HMMA.16816.F32.BF16 R8, R16.reuse, R12, R8 ;  /* 0x0000000c1008723c */ /* 0x044ff60000041808 */
[----:B------:R-:W-:Y:S11]  /*f200*/  @!UPT UIADD3 URZ, URZ, URZ, URZ ;  /* 0x0000003f3f3ff290 */ /* 0x000ff6000fffe03f */
[----:B------:R-:W-:Y:S01]  /*f210*/  @!UPT UIADD3 URZ, URZ, URZ, URZ ;  /* 0x0000003f3f3ff290 */ /* 0x000fe2000fffe03f */
[----:B------:R-:W-:Y:S01]  /*f220*/  STL.64 [R1+0x7d8], R10 ;  /* 0x0007d80a01007387 */ /* 0x000fe20000100a00 */
[----:B------:R0:W-:Y:S03]  /*f230*/  STL.64 [R1+0x7d0], R8 ;  /* 0x0007d00801007387 */ /* 0x0001e60000100a00 */
[----:B0-----:R-:W2:Y:S01]  /*f240*/  LDL.LU R8, [R1+0x40] ;  /* 0x0000400001087983 */ /* 0x001ea20000300800 */
[----:B------:R-:W2:Y:S02]  /*f250*/  LDL.LU R9, [R1+0x44] ;  /* 0x0000440001097983 */ /* 0x000ea40000300800 */
[----:B------:R-:W2:Y:S02]  /*f260*/  LDL.LU R10, [R1+0x48] ;  /* 0x00004800010a7983 */ /* 0x000ea40000300800 */
[----:B------:R-:W2:Y:S02]  /*f270*/  LDL.LU R11, [R1+0x4c] ;  /* 0x00004c00010b7983 */ /* 0x000ea40000300800 */
[----:B--2---:R-:W-:Y:S01]  /*f280*/  HMMA.16816.F32.BF16 R16, R16, R4, R8 ;  /* 0x000000041010723c */ /* 0x004fe20000041808 */
[----:B------:R-:W2:Y:S01]  /*f290*/  LDL.LU R4, [R1+0x50] ;  /* 0x0000500001047983 */ /* 0x000ea20000300800 */
[----:B------:R-:W2:Y:S02]  /*f2a0*/  LDL.LU R5, [R1+0x54] ;  /* 0x0000540001057983 */ /* 0x000ea40000300800 */
[----:B------:R-:W2:Y:S02]  /*f2b0*/  LDL.LU R6, [R1+0x58] ;  /* 0x0000580001067983 */ /* 0x000ea40000300800 */
[----:B------:R-:W2:Y:S02]  /*f2c0*/  LDL.LU R7, [R1+0x5c] ;  /* 0x00005c0001077983 */ /* 0x000ea40000300800 */
[----:B------:R-:W-:Y:S01]  /*f2d0*/  IMAD.MOV.U32 R8, RZ, RZ, R23 ;  /* 0x000000ffff087224 */ /* 0x000fe200078e0017 */
[----:B--2---:R3:W-:Y:S01]  /*f2e0*/  STL.64 [R1+0x838], R6 ;  /* 0x0008380601007387 */ /* 0x0047e20000100a00 */
[----:B------:R0:W-:Y:S02]  /*f2f0*/  STL.64 [R1+0x830], R4 ;  /* 0x0008300401007387 */ /* 0x0001e40000100a00 */
[----:B---3--:R-:W-:Y:S01]  /*f300*/  IMAD.MOV.U32 R6, RZ, RZ, R21 ;  /* 0x000000ffff067224 */ /* 0x008fe200078e0015 */
[----:B0-----:R-:W2:Y:S01]  /*f310*/  LDL.LU R4, [R1+0x60] ;  /* 0x0000600001047983 */ /* 0x001ea20000300800 */
[----:B------:R-:W-:-:S02]  /*f320*/  IMAD.MOV.U32 R5, RZ, RZ, R20 ;  /* 0x000000ffff057224 */ /* 0x000fc400078e0014 */
[----:B------:R-:W4:Y:S02]  /*f330*/  LDL.LU R20, [R1+0x85c] ;  /* 0x00085c0001147983 */ /* 0x000f240000300800 */
[----:B------:R-:W4:Y:S02]  /*f340*/  LDL.LU R21, [R1+0x858] ;  /* 0x0008580001157983 */ /* 0x000f240000300800 */
[----:B------:R-:W-:Y:S02]  /*f350*/  IMAD.MOV.U32 R7, RZ, RZ, R22 ;  /* 0x000000ffff077224 */ /* 0x000fe400078e0016 */
[----:B------:R-:W4:Y:S01]  /*f360*/  LDL.LU R22, [R1+0x854] ;  /* 0x0008540001167983 */ /* 0x000f220000300800 */
[----:B------:R0:W-:Y:S02]  /*f370*/  STL.64 [R1+0x7e8], R18 ;  /* 0x0007e81201007387 */ /* 0x0001e40000100a00 */
[----:B------:R-:W-:Y:S01]  /*f380*/  STL.64 [R1+0x7e0], R16 ;  /* 0x0007e01001007387 */ /* 0x000fe20000100a00 */
[----:B0-----:R-:W4:Y:S01]  /*f390*/  LDL.LU R18, [R1+0x8] ;  /* 0x0000080001127983 */ /* 0x001f220000300800 */
[----:B------:R-:W4:Y:S02]  /*f3a0*/  LDL.LU R19, [R1+0xc] ;  /* 0x00000c0001137983 */ /* 0x000f240000300800 */
[----:B------:R-:W4:Y:S02]  /*f3b0*/  LDL.LU R23, [R1+0x850] ;  /* 0x0008500001177983 */ /* 0x000f240000300800 */
[----:B------:R-:W-:-:S02]  /*f3c0*/  IMAD.MOV.U32 R10, RZ, RZ, R15 ;  /* 0x000000ffff0a7224 */ /* 0x000fc400078e000f */
[----:B------:R-:W-:Y:S02]  /*f3d0*/  IMAD.MOV.U32 R11, RZ, RZ, R29 ;  /* 0x000000ffff0b7224 */ /* 0x000fe400078e001d */
[----:B------:R-:W-:Y:S02]  /*f3e0*/  IMAD.MOV.U32 R9, RZ, RZ, R14 ;  /* 0x000000ffff097224 */ /* 0x000fe400078e000e */
[----:B------:R-:W3:Y:S01]  /*f3f0*/  LDL.LU R14, [R1+0x84c] ;  /* 0x00084c00010e7983 */ /* 0x000ee20000300800 */
[----:B------:R-:W3:Y:S02]  /*f400*/  LDL.LU R15, [R1+0x848] ;  /* 0x00084800010f7983 */ /* 0x000ee40000300800 */
[----:B------:R0:W-:Y:S02]  /*f410*/  STL.64 [R1+0x7f8], R10 ;  /* 0x0007f80a01007387 */ /* 0x0001e40000100a00 */
[----:B------:R1:W-:Y:S02]  /*f420*/  STL.64 [R1+0x7f0], R8 ;  /* 0x0007f00801007387 */ /* 0x0003e40000100a00 */
[----:B0-----:R-:W-:-:S02]  /*f430*/  IMAD.MOV.U32 R10, RZ, RZ, R2 ;  /* 0x000000ffff0a7224 */ /* 0x001fc400078e0002 */
[----:B------:R-:W-:Y:S02]  /*f440*/  IMAD.MOV.U32 R11, RZ, RZ, R0 ;  /* 0x000000ffff0b7224 */ /* 0x000fe400078e0000 */
[----:B-1----:R-:W-:Y:S02]  /*f450*/  IMAD.MOV.U32 R8, RZ, RZ, R28 ;  /* 0x000000ffff087224 */ /* 0x002fe400078e001c */
[----:B------:R-:W-:Y:S01]  /*f460*/  IMAD.MOV.U32 R9, RZ, RZ, R3 ;  /* 0x000000ffff097224 */ /* 0x000fe200078e0003 */
[----:B------:R0:W-:Y:S04]  /*f470*/  STL.64 [R1+0x818], R10 ;  /* 0x0008180a01007387 */ /* 0x0001e80000100a00 */
[----:B------:R-:W-:Y:S01]  /*f480*/  STL.64 [R1+0x810], R8 ;  /* 0x0008100801007387 */ /* 0x000fe20000100a00 */
[----:B0-----:R-:W2:Y:S01]  /*f490*/  LDL.64 R10, [R1+0x98] ;  /* 0x00009800010a7983 */ /* 0x001ea20000100a00 */
[----:B----4-:R-:W-:Y:S11]  /*f4a0*/  HMMA.16816.F32.BF16 R24, R20, R18, R24 ;  /* 0x000000121418723c */ /* 0x010ff60000041818 */
[----:B------:R-:W-:Y:S11]  /*f4b0*/  @!UPT UIADD3 URZ, URZ, URZ, URZ ;  /* 0x0000003f3f3ff290 */ /* 0x000ff6000fffe03f */
[----:B------:R-:W-:Y:S01]  /*f4c0*/  @!UPT UIADD3 URZ, URZ, URZ, URZ ;  /* 0x0000003f3f3ff290 */ /* 0x000fe2000fffe03f */
[----:B------:R-:W-:Y:S01]  /*f4d0*/  STL.64 [R1+0xc0], R24 ;  /* 0x0000c01801007387 */ /* 0x000fe20000100a00 */
[----:B------:R-:W-:Y:S02]  /*f4e0*/  IMAD.MOV.U32 R12, RZ, RZ, R26 ;  /* 0x000000ffff0c7224 */ /* 0x000fe400078e001a */
[----:B------:R0:W-:Y:S02]  /*f4f0*/  STL.64 [R1+0xc8], R26 ;  /* 0x0000c81a01007387 */ /* 0x0001e40000100a00 */
[----:B0-----:R-:W2:Y:S01]  /*f500*/  LDL.LU.64 R26, [R1+0x840] ;  /* 0x00084000011a7983 */ /* 0x001ea20000300a00 */
[----:B------:R-:W-:Y:S02]  /*f510*/  IMAD.MOV.U32 R2, RZ, RZ, R24 ;  /* 0x000000ffff027224 */ /* 0x000fe400078e0018 */
[----:B------:R-:W-:-:S03]  /*f520*/  IMAD.MOV.U32 R3, RZ, RZ, R25 ;  /* 0x000000ffff037224 */ /* 0x000fc600078e0019 */
[----:B------:R-:W-:Y:S02]  /*f530*/  STL [R1+0x718], R2 ;  /* 0x0007180201007387 */ /* 0x000fe40000100800 */
[----:B------:R-:W-:Y:S02]  /*f540*/  STL [R1+0x714], R3 ;  /* 0x0007140301007387 */ /* 0x000fe40000100800 */
[----:B------:R-:W-:Y:S01]  /*f550*/  STL [R1+0x710], R12 ;  /* 0x0007100c01007387 */ /* 0x000fe20000100800 */
[C---:B--2---:R-:W-:Y:S11]  /*f560*/  HMMA.16816.F32.BF16 R4, R20.reuse, R26, R4 ;  /* 0x0000001a1404723c */ /* 0x044ff60000041804 */
[----:B------:R-:W-:Y:S11]  /*f570*/  @!UPT UIADD3 URZ, URZ, URZ, URZ ;  /* 0x0000003f3f3ff290 */ /* 0x000ff6000fffe03f */
[----:B------:R-:W-:Y:S01]  /*f580*/  @!UPT UIADD3 URZ, URZ, URZ, URZ ;  /* 0x0000003f3f3ff290 */ /* 0x000fe2000fffe03f */
[----:B------:R-:W-:Y:S01]  /*f590*/  STL.64 [R1+0x80], R4 ;  /* 0x0000800401007387 */ /* 0x000fe20000100a00 */
[----:B------:R-:W-:Y:S02]  /*f5a0*/  IMAD.MOV.U32 R13, RZ, RZ, R6 ;  /* 0x000000ffff0d7224 */ /* 0x000fe400078e0006 */
[----:B------:R0:W-:Y:S02]  /*f5b0*/  STL.64 [R1+0x88], R6 ;  /* 0x0000880601007387 */ /* 0x0001e40000100a00 */
[----:B------:R-:W-:Y:S02]  /*f5c0*/  IMAD.MOV.U32 R25, RZ, RZ, R5 ;  /* 0x000000ffff197224 */ /* 0x000fe400078e0005 */
[----:B------:R-:W-:Y:S01]  /*f5d0*/  IMAD.MOV.U32 R24, RZ, RZ, R4 ;  /* 0x000000ffff187224 */ /* 0x000fe200078e0004 */
[----:B0-----:R-:W3:Y:S01]  /*f5e0*/  LDL.LU.64 R6, [R1+0x838] ;  /* 0x0008380001067983 */ /* 0x001ee20000300a00 */
[----:B------:R-:W3:Y:S03]  /*f5f0*/  LDL.LU.64 R4, [R1+0x830] ;  /* 0x0008300001047983 */ /* 0x000ee60000300a00 */
[----:B------:R-:W-:Y:S02]  /*f600*/  STL [R1+0x724], R24 ;  /* 0x0007241801007387 */ /* 0x000fe40000100800 */
[----:B------:R-:W-:Y:S01]  /*f610*/  STL [R1+0x720], R25 ;  /* 0x0007201901007387 */ /* 0x000fe20000100800 */
[----:B------:R-:W-:Y:S01]  /*f620*/  STL [R1+0x71c], R13 ;  /* 0x00071c0d01007387 */ /* 0x000fe20000100800 */
[C---:B---3--:R-:W-:Y:S11]  /*f630*/  HMMA.16816.F32.BF16 R4, R20.reuse, R14, R4 ;  /* 0x0000000e1404723c */ /* 0x048ff60000041804 */
[----:B------:R-:W-:Y:S11]  /*f640*/  @!UPT UIADD3 URZ, URZ, URZ, URZ ;  /* 0x0000003f3f3ff290 */ /* 0x000ff6000fffe03f */
[----:B------:R-:W-:Y:S01]  /*f650*/  @!UPT UIADD3 URZ, URZ, URZ, URZ ;  /* 0x0000003f3f3ff290 */ /* 0x000fe2000fffe03f */
[----:B------:R-:W-:Y:S01]  /*f660*/  STL.64 [R1+0xb0], R4 ;  /* 0x0000b00401007387 */ /* 0x000fe20000100a00 */
[----:B------:R0:W-:Y:S03]  /*f670*/  STL.64 [R1+0xb8], R6 ;  /* 0x0000b80601007387 */ /* 0x0001e60000100a00 */
[----:B0-----:R-:W2:Y:S01]  /*f680*/  LDL.LU.64 R6, [R1+0x828] ;  /* 0x0008280001067983 */ /* 0x001ea20000300a00 */
[----:B------:R-:W2:Y:S02]  /*f690*/  LDL.LU.64 R4, [R1+0x820] ;  /* 0x0008200001047983 */ /* 0x000ea40000300a00 */
[----:B------:R-:W3:Y:S02]  /*f6a0*/  LDL.LU R13, [R1+0x654] ;  /* 0x00065400010d7983 */ /* 0x000ee40000300800 */
[----:B------:R-:W4:Y:S01]  /*f6b0*/  LDL.LU R25, [R1+0x64c] ;  /* 0x00064c0001197983 */ /* 0x000f220000300800 */
[----:B------:R-:W3:Y:S01]  /*f6c0*/  LDL.LU R24, [R1+0x644] ;  /* 0x0006440001187983 */ /* 0x000ee20000300800 */
[----:B------:R-:W3:Y:S02]  /*f6d0*/  LDL.LU R12, [R1+0x63c] ;  /* 0x00063c00010c7983 */ /* 0x000ee40000300800 */
[----:B------:R-:W3:Y:S02]  /*f6e0*/  LDL.LU R3, [R1+0x634] ;  /* 0x0006340001037983 */ /* 0x000ee40000300800 */
[----:B------:R-:W3:Y:S01]  /*f6f0*/  LDL.LU R2, [R1+0x134] ;  /* 0x0001340001027983 */ /* 0x000ee20000300800 */
[----:B------:R-:W3:Y:S01]  /*f700*/  LDL.LU R29, [R1+0x62c] ;  /* 0x00062c00011d7983 */ /* 0x000ee20000300800 */
[----:B------:R-:W3:Y:S02]  /*f710*/  LDL.LU R28, [R1+0x650] ;  /* 0x00065000011c7983 */ /* 0x000ee40000300800 */
[----:B------:R-:W-:Y:S01]  /*f720*/  IMAD.MOV.U32 R0, RZ, RZ, R11 ;  /* 0x000000ffff007224 */ /* 0x000fe200078e000b */
[----:B--2---:R-:W-:Y:S01]  /*f730*/  HMMA.16816.F32.BF16 R4, R20, R10, R4 ;  /* 0x0000000a1404723c */ /* 0x004fe20000041804 */
[----:B------:R-:W2:Y:S01]  /*f740*/  LDL.LU.64 R10, [R1+0x818] ;  /* 0x00081800010a7983 */ /* 0x000ea20000300a00 */
[----:B------:R-:W2:Y:S11]  /*f750*/  LDL.LU.64 R8, [R1+0x810] ;  /* 0x0008100001087983 */ /* 0x000eb60000300a00 */
[----:B------:R-:W-:Y:S10]  /*f760*/  @!UPT UIADD3 URZ, URZ, URZ, URZ ;  /* 0x0000003f3f3ff290 */ /* 0x000ff4000fffe03f */
[----:B------:R-:W-:Y:S01]  /*f770*/  STL.64 [R1+0xa0], R4 ;  /* 0x0000a00401007387 */ /* 0x000fe20000100a00 */
[----:B------:R0:W-:Y:S02]  /*f780*/  STL.64 [R1+0xa8], R6 ;  /* 0x0000a80601007387 */ /* 0x0001e40000100a00 */
[----:B------:R-:W-:Y:S02]  /*f790*/  IMAD.MOV.U32 R21, RZ, RZ, R5 ;  /* 0x000000ffff157224 */ /* 0x000fe400078e0005 */
[----:B------:R-:W-:Y:S01]  /*f7a0*/  IMAD.MOV.U32 R20, RZ, RZ, R4 ;  /* 0x000000ffff147224 */ /* 0x000fe200078e0004 */
[----:B0-----:R-:W2:Y:S01]  /*f7b0*/  LDL.LU.64 R6, [R1+0x808] ;  /* 0x0008080001067983 */ /* 0x001ea20000300a00 */
[----:B------:R-:W2:Y:S02]  /*f7c0*/  LDL.LU.64 R4, [R1+0x800] ;  /* 0x0008000001047983 */ /* 0x000ea40000300a00 */
[----:B------:R-:W3:Y:S02]  /*f7d0*/  LDL.LU R23, [R1+0x138] ;  /* 0x0001380001177983 */ /* 0x000ee40000300800 */
[----:B------:R0:W-:Y:S02]  /*f7e0*/  STL [R1+0x72c], R20 ;  /* 0x00072c1401007387 */ /* 0x0001e40000100800 */
[----:B0-----:R-:W3:Y:S01]  /*f7f0*/  LDL.LU R20, [R1+0x258] ;  /* 0x0002580001147983 */ /* 0x001ee20000300800 */
[----:B------:R-:W-:Y:S01]  /*f800*/  STL [R1+0x728], R21 ;  /* 0x0007281501007387 */ /* 0x000fe20000100800 */
[C---:B--2---:R-:W-:Y:S02]  /*f810*/  HMMA.16816.F32.BF16 R16, R4.reuse, R18, R8 ;  /* 0x000000120410723c */ /* 0x044fe40000041808 */
[----:B------:R-:W2:Y:S01]  /*f820*/  LDL.LU.64 R10, [R1+0x7f8] ;  /* 0x0007f800010a7983 */ /* 0x000ea20000300a00 */
[----:B------:R-:W2:Y:S11]  /*f830*/  LDL.LU.64 R8, [R1+0x7f0] ;  /* 0x0007f00001087983 */ /* 0x000eb60000300a00 */
[----:B------:R-:W-:Y:S09]  /*f840*/  @!UPT UIADD3 URZ, URZ, URZ, URZ ;  /* 0x0000003f3f3ff290 */ /* 0x000ff2000fffe03f */
[----:B------:R-:W-:Y:S01]  /*f850*/  STL.64 [R1+0x50], R16 ;  /* 0x0000501001007387 */ /* 0x000fe20000100a00 */
[----:B------:R0:W-:Y:S03]  /*f860*/  STL.64 [R1+0x58], R18 ;  /* 0x0000581201007387 */ /* 0x0001e60000100a00 */
[----:B0-----:R-:W3:Y:S01]  /*f870*/  LDL.LU.64 R18, [R1+0x7e8] ;  /* 0x0007e80001127983 */ /* 0x001ee20000300a00 */
[----:B------:R-:W3:Y:S02]  /*f880*/  LDL.LU.64 R16, [R1+0x7e0] ;  /* 0x0007e00001107983 */ /* 0x000ee40000300a00 */
[----:B------:R-:W3:Y:S01]  /*f890*/  LDL R21, [R1+0x6d8] ;  /* 0x0006d80001157983 */ /* 0x000ee20000100800 */
[C---:B--2---:R-:W-:Y:S11]  /*f8a0*/  HMMA.16816.F32.BF16 R8, R4.reuse, R26, R8 ;  /* 0x0000001a0408723c */ /* 0x044ff60000041808 */
[----:B------:R-:W-:Y:S11]  /*f8b0*/  @!UPT UIADD3 URZ, URZ, URZ, URZ ;  /* 0x0000003f3f3ff290 */ /* 0x000ff6000fffe03f */
[----:B------:R-:W-:Y:S01]  /*f8c0*/  @!UPT UIADD3 URZ, URZ, URZ, URZ ;  /* 0x0000003f3f3ff290 */ /* 0x000fe2000fffe03f */
[----:B------:R-:W-:Y:S01]  /*f8d0*/  STL.64 [R1+0x40], R8 ;  /* 0x0000400801007387 */ /* 0x000fe20000100a00 */
[----:B------:R0:W-:Y:S03]  /*f8e0*/  STL.64 [R1+0x48], R10 ;  /* 0x0000480a01007387 */ /* 0x0001e60000100a00 */
[----:B0-----:R-:W2:Y:S01]  /*f8f0*/  LDL.LU.64 R10, [R1+0x7d8] ;  /* 0x0007d800010a7983 */ /* 0x001ea20000300a00 */
[----:B------:R-:W2:Y:S02]  /*f900*/  LDL.LU.64 R8, [R1+0x7d0] ;  /* 0x0007d00001087983 */ /* 0x000ea40000300a00 */
[----:B--2---:R-:W-:Y:S11]  /*f910*/  HMMA.16816.F32.BF16 R8, R4, R14, R8 ;  /* 0x0000000e0408723c */ /* 0x004ff60000041808 */
[----:B------:R-:W-:Y:S11]  /*f920*/  @!UPT UIADD3 URZ, URZ, URZ, URZ ;  /* 0x0000003f3f3ff290 */ /* 0x000ff6000fffe03f */
[----:B------:R-:W-:Y:S01]  /*f930*/  @!UPT UIADD3 URZ, URZ, URZ, URZ ;  /* 0x0000003f3f3ff290 */ /* 0x000fe2000fffe03f */
[----:B------:R-:W-:Y:S01]  /*f940*/  STL.64 [R1+0x30], R8 ;  /* 0x0000300801007387 */ /* 0x000fe20000100a00 */
[----:B------:R0:W-:Y:S02]  /*f950*/  STL.64 [R1+0x38], R10 ;  /* 0x0000380a01007387 */ /* 0x0001e40000100a00 */
[----:B0-----:R-:W-:-:S05]  /*f960*/  IMAD.MOV.U32 R10, RZ, RZ, R8 ;  /* 0x000000ffff0a7224 */ /* 0x001fca00078e0008 */
[----:B------:R0:W-:Y:S04]  /*f970*/  STL [R1+0x730], R10 ;  /* 0x0007300a01007387 */ /* 0x0001e80000100800 */
[----:B0-----:R-:W2:Y:S01]  /*f980*/  LDL.LU R10, [R1+0x98] ;  /* 0x00009800010a7983 */ /* 0x001ea20000300800 */
[----:B------:R-:W-:Y:S02]  /*f990*/  IMAD.MOV.U32 R11, RZ, RZ, R0 ;  /* 0x000000ffff0b7224 */ /* 0x000fe400078e0000 */
[----:B------:R-:W2:Y:S02]  /*f9a0*/  LDL.LU R0, [R1+0x7cc] ;  /* 0x0007cc0001007983 */ /* 0x000ea40000300800 */
[----:B------:R-:W-:-:S04]  /*f9b0*/  IMAD.MOV.U32 R22, RZ, RZ, c[0x0][0x188] ;  /* 0x00006200ff167624 */ /* 0x000fc800078e00ff */
[----:B------:R-:W-:Y:S01]  /*f9c0*/  IMAD.SHL.U32 R22, R22, 0x80, RZ ;  /* 0x0000008016167824 */ /* 0x000fe200078e00ff */
[----:B---3--:R-:W-:-:S03]  /*f9d0*/  IADD3 R20, R20, 0x1, RZ ;  /* 0x0000000114147810 */ /* 0x008fc60007ffe0ff */
[----:B------:R-:W-:-:S05]  /*f9e0*/  IMAD.SHL.U32 R22, R22, 0x2, RZ ;  /* 0x0000000216167824 */ /* 0x000fca00078e00ff */
[-C--:B------:R-:W-:Y:S02]  /*f9f0*/  IADD3 R23, P4, R23, R22.reuse, RZ ;  /* 0x0000001617177210 */ /* 0x080fe40007f9e0ff */
[-C--:B------:R-:W-:Y:S02]  /*fa00*/  IADD3 R13, P5, R13, R22.reuse, RZ ;  /* 0x000000160d0d7210 */ /* 0x080fe40007fbe0ff */
[-C--:B----4-:R-:W-:Y:S02]  /*fa10*/  IADD3 R25, P6, R25, R22.reuse, RZ ;  /* 0x0000001619197210 */ /* 0x090fe40007fde0ff */
[-C--:B------:R-:W-:Y:S02]  /*fa20*/  IADD3 R24, P1, R24, R22.reuse, RZ ;  /* 0x0000001618187210 */ /* 0x080fe40007f3e0ff */
[-C--:B------:R-:W-:Y:S02]  /*fa30*/  IADD3 R12, P2, R12, R22.reuse, RZ ;  /* 0x000000160c0c7210 */ /* 0x080fe40007f5e0ff */
[-C--:B------:R-:W-:Y:S01]  /*fa40*/  IADD3 R3, P3, R3, R22.reuse, RZ ;  /* 0x0000001603037210 */ /* 0x080fe20007f7e0ff */
[----:B--2---:R-:W-:Y:S01]  /*fa50*/  HMMA.16816.F32.BF16 R16, R4, R10, R16 ;  /* 0x0000000a0410723c */ /* 0x004fe20000041810 */
[--C-:B------:R-:W-:Y:S01]  /*fa60*/  IMAD.X R2, R2, 0x1, R0.reuse, P4 ;  /* 0x0000000102027824 */ /* 0x100fe200020e0600 */
[----:B------:R-:W-:Y:S01]  /*fa70*/  IADD3 R29, P4, R29, R22, RZ ;  /* 0x000000161d1d7210 */ /* 0x000fe20007f9e0ff */
[----:B------:R-:W-:Y:S11]  /*fa80*/  IMAD.X R28, R28, 0x1, R0, P5 ;  /* 0x000000011c1c7824 */ /* 0x000ff600028e0600 */
[----:B------:R-:W-:Y:S10]  /*fa90*/  @!UPT UIADD3 URZ, URZ, URZ, URZ ;  /* 0x0000003f3f3ff290 */ /* 0x000ff4000fffe03f */
[----:B------:R-:W-:Y:S02]  /*faa0*/  IMAD.MOV.U32 R11, RZ, RZ, R16 ;  /* 0x000000ffff0b7224 */ /* 0x000fe400078e0010 */
[----:B------:R-:W-:Y:S02]  /*fab0*/  IMAD.MOV.U32 R7, RZ, RZ, R18 ;  /* 0x000000ffff077224 */ /* 0x000fe400078e0012 */
[----:B------:R-:W-:Y:S01]  /*fac0*/  IMAD.MOV.U32 R4, RZ, RZ, R19 ;  /* 0x000000ffff047224 */ /* 0x000fe200078e0013 */
[----:B------:R-:W-:Y:S01]  /*fad0*/  STL.64 [R1+0x20], R16 ;  /* 0x0000201001007387 */ /* 0x000fe20000100a00 */
[----:B------:R-:W-:Y:S02]  /*fae0*/  STL.64 [R1+0x28], R18 ;  /* 0x0000281201007387 */ /* 0x000fe40000100a00 */
[----:B------:R-:W-:Y:S02]  /*faf0*/  STL [R1+0x258], R20 ;  /* 0x0002581401007387 */ /* 0x000fe40000100800 */
[----:B------:R-:W-:Y:S01]  /*fb00*/  STL [R1+0x73c], R11 ;  /* 0x00073c0b01007387 */ /* 0x000fe20000100800 */
[----:B------:R-:W-:Y:S01]  /*fb10*/  STL [R1+0x738], R7 ;  /* 0x0007380701007387 */ /* 0x000fe20000100800 */
[----:B------:R-:W-:Y:S02]  /*fb20*/  STL [R1+0x734], R4 ;  /* 0x0007340401007387 */ /* 0x000fe40000100800 */
[----:B------:R-:W-:Y:S02]  /*fb30*/  STL [R1+0x138], R23 ;  /* 0x0001381701007387 */ /* 0x000fe40000100800 */
[----:B------:R-:W-:Y:S01]  /*fb40*/  STL [R1+0x654], R13 ;  /* 0x0006540d01007387 */ /* 0x000fe20000100800 */
[----:B------:R-:W-:Y:S01]  /*fb50*/  STL [R1+0x64c], R25 ;  /* 0x00064c1901007387 */ /* 0x000fe20000100800 */
[----:B------:R-:W-:Y:S02]  /*fb60*/  STL [R1+0x644], R24 ;  /* 0x0006441801007387 */ /* 0x000fe40000100800 */
[----:B------:R-:W-:Y:S02]  /*fb70*/  STL [R1+0x63c], R12 ;  /* 0x00063c0c01007387 */ /* 0x000fe40000100800 */
[----:B------:R-:W-:Y:S01]  /*fb80*/  STL [R1+0x634], R3 ;  /* 0x0006340301007387 */ /* 0x000fe20000100800 */
[----:B------:R0:W-:Y:S01]  /*fb90*/  STL [R1+0x7c8], R0 ;  /* 0x0007c80001007387 */ /* 0x0001e20000100800 */
[----:B------:R-:W-:Y:S03]  /*fba0*/  STL [R1+0x134], R2 ;  /* 0x0001340201007387 */ /* 0x000fe60000100800 */
[----:B0-----:R-:W2:Y:S01]  /*fbb0*/  LDL.LU R0, [R1+0x624] ;  /* 0x0006240001007983 */ /* 0x001ea20000300800 */
[----:B------:R-:W-:Y:S02]  /*fbc0*/  STL [R1+0x62c], R29 ;  /* 0x00062c1d01007387 */ /* 0x000fe40000100800 */
[----:B------:R-:W3:Y:S02]  /*fbd0*/  LDL.LU R4, [R1+0x614] ;  /* 0x0006140001047983 */ /* 0x000ee40000300800 */
[----:B------:R-:W-:Y:S01]  /*fbe0*/  STL [R1+0x650], R28 ;  /* 0x0006501c01007387 */ /* 0x000fe20000100800 */
[----:B---3--:R0:W-:Y:S04]  /*fbf0*/  STL [R1+0x7bc], R4 ;  /* 0x0007bc0401007387 */ /* 0x0081e80000100800 */
[----:B0-----:R-:W3:Y:S04]  /*fc00*/  LDL.LU R4, [R1+0x640] ;  /* 0x0006400001047983 */ /* 0x001ee80000300800 */
[----:B---3--:R0:W-:Y:S04]  /*fc10*/  STL [R1+0x7c0], R4 ;  /* 0x0007c00401007387 */ /* 0x0081e80000100800 */
[----:B0-----:R-:W3:Y:S01]  /*fc20*/  LDL.LU R4, [R1+0x61c] ;  /* 0x00061c0001047983 */ /* 0x001ee20000300800 */
[----:B------:R-:W-:-:S02]  /*fc30*/  ISETP.NE.U32.AND P0, PT, R20, R21, PT ;  /* 0x000000151400720c */ /* 0x000fc40003f05070 */
[----:B--2---:R-:W-:Y:S01]  /*fc40*/  IADD3 R0, P5, R0, R22, RZ ;  /* 0x0000001600007210 */ /* 0x004fe20007fbe0ff */
[----:B---3--:R0:W-:Y:S04]  /*fc50*/  STL [R1+0x7c4], R4 ;  /* 0x0007c40401007387 */ /* 0x0081e80000100800 */
[----:B0-----:R-:W2:Y:S01]  /*fc60*/  LDL.LU R4, [R1+0x648] ;  /* 0x0006480001047983 */ /* 0x001ea20000300800 */
[----:B------:R-:W3:Y:S02]  /*fc70*/  LDL.LU R7, [R1+0x638] ;  /* 0x0006380001077983 */ /* 0x000ee40000300800 */
[----:B------:R-:W4:Y:S02]  /*fc80*/  LDL.LU R11, [R1+0x60c] ;  /* 0x00060c00010b7983 */ /* 0x000f240000300800 */
[----:B------:R-:W2:Y:S01]  /*fc90*/  LDL.LU R5, [R1+0x630] ;  /* 0x0006300001057983 */ /* 0x000ea20000300800 */
[----:B------:R-:W2:Y:S01]  /*fca0*/  LDL.LU R6, [R1+0x604] ;  /* 0x0006040001067983 */ /* 0x000ea20000300800 */
[----:B------:R-:W2:Y:S02]  /*fcb0*/  LDL.LU R16, [R1+0x628] ;  /* 0x0006280001107983 */ /* 0x000ea40000300800 */
[----:B------:R-:W2:Y:S02]  /*fcc0*/  LDL.LU R17, [R1+0x5fc] ;  /* 0x0005fc0001117983 */ /* 0x000ea40000300800 */
        /* <DEDUP_REMOVED lines=20> */
[----:B------:R0:W-:Y:S02]  /*fe10*/  STL [R1+0x624], R0 ;  /* 0x0006240001007387 */ /* 0x0001e40000100800 */
[----:B0-----:R-:W2:Y:S02]  /*fe20*/  LDL.LU R0, [R1+0x7c8] ;  /* 0x0007c80001007983 */ /* 0x001ea40000300800 */
[----:B--2---:R-:W-:-:S05]  /*fe30*/  IMAD.X R4, R4, 0x1, R0, P6 ;  /* 0x0000000104047824 */ /* 0x004fca00030e0600 */
[----:B------:R0:W-:Y:S04]  /*fe40*/  STL [R1+0x648], R4 ;  /* 0x0006480401007387 */ /* 0x0001e80000100800 */
[----:B0-----:R-:W2:Y:S02]  /*fe50*/  LDL.LU R4, [R1+0x7c4] ;  /* 0x0007c40001047983 */ /* 0x001ea40000300800 */
[----:B--2---:R-:W-:-:S05]  /*fe60*/  IADD3 R4, P6, R4, R22, RZ ;  /* 0x0000001604047210 */ /* 0x004fca0007fde0ff */
[----:B------:R0:W-:Y:S04]  /*fe70*/  STL [R1+0x61c], R4 ;  /* 0x00061c0401007387 */ /* 0x0001e80000100800 */
[----:B0-----:R-:W2:Y:S02]  /*fe80*/  LDL.LU R4, [R1+0x7c0] ;  /* 0x0007c00001047983 */ /* 0x001ea40000300800 */
[----:B--2---:R-:W-:-:S05]  /*fe90*/  IMAD.X R4, R4, 0x1, R0, P1 ;  /* 0x0000000104047824 */ /* 0x004fca00008e0600 */
[----:B------:R0:W-:Y:S04]  /*fea0*/  STL [R1+0x640], R4 ;  /* 0x0006400401007387 */ /* 0x0001e80000100800 */
[----:B0-----:R-:W2:Y:S01]  /*feb0*/  LDL.LU R4, [R1+0x7bc] ;  /* 0x0007bc0001047983 */ /* 0x001ea20000300800 */
[--C-:B---3--:R-:W-:Y:S01]  /*fec0*/  IMAD.X R7, R7, 0x1, R0.reuse, P2 ;  /* 0x0000000107077824 */ /* 0x108fe200010e0600 */
[-C--:B----4-:R-:W-:Y:S01]  /*fed0*/  IADD3 R11, P2, R11, R22.reuse, RZ ;  /* 0x000000160b0b7210 */ /* 0x090fe20007f5e0ff */
[--C-:B------:R-:W-:Y:S01]  /*fee0*/  IMAD.X R5, R5, 0x1, R0.reuse, P3 ;  /* 0x0000000105057824 */ /* 0x100fe200018e0600 */
[-C--:B------:R-:W-:Y:S01]  /*fef0*/  IADD3 R6, P3, R6, R22.reuse, RZ ;  /* 0x0000001606067210 */ /* 0x080fe20007f7e0ff */
        /* <DEDUP_REMOVED lines=16> */
[----:B------:R-:W-:Y:S01]  /*10000*/  IMAD.X R29, R29, 0x1, R0, P2 ;  /* 0x000000011d1d7824 */ /* 0x000fe200010e0600 */
[----:B------:R-:W-:-:S02]  /*10010*/  IADD3 R28, P2, R28, R22, RZ ;  /* 0x000000161c1c7210 */ /* 0x000fc40007f5e0ff */
[----:B--2---:R-:W-:-:S05]  /*10020*/  IADD3 R4, P1, R4, R22, RZ ;  /* 0x0000001604047210 */ /* 0x004fca0007f3e0ff */
[----:B------:R-:W-:Y:S01]  /*10030*/  STL [R1+0x614], R4 ;  /* 0x0006140401007387 */ /* 0x000fe20000100800 */
[----:B------:R-:W-:Y:S02]  /*10040*/  STL [R1+0x638], R7 ;  /* 0x0006380701007387 */ /* 0x000fe40000100800 */
[----:B------:R-:W-:Y:S02]  /*10050*/  STL [R1+0x60c], R11 ;  /* 0x00060c0b01007387 */ /* 0x000fe40000100800 */
[----:B------:R-:W-:Y:S01]  /*10060*/  STL [R1+0x630], R5 ;  /* 0x0006300501007387 */ /* 0x000fe20000100800 */
[----:B------:R-:W-:Y:S01]  /*10070*/  STL [R1+0x604], R6 ;  /* 0x0006040601007387 */ /* 0x000fe20000100800 */
[----:B------:R-:W-:Y:S02]  /*10080*/  STL [R1+0x628], R16 ;  /* 0x0006281001007387 */ /* 0x000fe40000100800 */
[----:B------:R-:W-:Y:S02]  /*10090*/  STL [R1+0x5fc], R17 ;  /* 0x0005fc1101007387 */ /* 0x000fe40000100800 */
[--C-:B------:R-:W-:Y:S01]  /*100a0*/  IMAD.X R15, R15, 0x1, R0.reuse, P1 ;  /* 0x000000010f0f7824 */ /* 0x100fe200008e0600 */
[----:B------:R-:W-:Y:S01]  /*100b0*/  STL [R1+0x620], R18 ;  /* 0x0006201201007387 */ /* 0x000fe20000100800 */
[----:B------:R-:W-:Y:S01]  /*100c0*/  IADD3 R8, P1, R8, R22, RZ ;  /* 0x0000001608087210 */ /* 0x000fe20007f3e0ff */
        /* <DEDUP_REMOVED lines=10> */
[----:B------:R-:W-:Y:S01]  /*10170*/  STL [R1+0x5cc], R23 ;  /* 0x0005cc1701007387 */ /* 0x000fe20000100800 */
[----:B------:R-:W-:-:S02]  /*10180*/  IMAD.X R3, R3, 0x1, R0, P1 ;  /* 0x0000000103037824 */ /* 0x000fc400008e0600 */
[----:B------:R-:W-:Y:S02]  /*10190*/  STL [R1+0x5f0], R13 ;  /* 0x0005f00d01007387 */ /* 0x000fe40000100800 */
[----:B------:R-:W-:Y:S01]  /*101a0*/  STL [R1+0x5c4], R25 ;  /* 0x0005c41901007387 */ /* 0x000fe20000100800 */
[----:B------:R-:W-:Y:S01]  /*101b0*/  IADD3 R2, P1, R2, R22, RZ ;  /* 0x0000001602027210 */ /* 0x000fe20007f3e0ff */
[----:B------:R-:W-:Y:S01]  /*101c0*/  STL [R1+0x5e8], R24 ;  /* 0x0005e81801007387 */ /* 0x000fe20000100800 */
[----:B------:R-:W-:Y:S02]  /*101d0*/  STL [R1+0x5bc], R12 ;  /* 0x0005bc0c01007387 */ /* 0x000fe40000100800 */
[----:B------:R-:W-:Y:S02]  /*101e0*/  STL [R1+0x5e0], R3 ;  /* 0x0005e00301007387 */ /* 0x000fe40000100800 */
[----:B------:R0:W-:Y:S01]  /*101f0*/  STL [R1+0x7b8], R22 ;  /* 0x0007b81601007387 */ /* 0x0001e20000100800 */
[----:B------:R-:W-:Y:S04]  /*10200*/  STL [R1+0x5b4], R2 ;  /* 0x0005b40201007387 */ /* 0x000fe80000100800 */
        /* <DEDUP_REMOVED lines=8> */
[----:B--2---:R-:W-:-:S03]  /*10290*/  IMAD.X R22, R22, 0x1, R0, P3 ;  /* 0x0000000116167824 */ /* 0x004fc600018e0600 */
        /* <DEDUP_REMOVED lines=30> */
[----:B--2---:R-:W-:-:S05]  /*10480*/  IADD3 R4, P3, R4, R22, RZ ;  /* 0x0000001604047210 */ /* 0x004fca0007f7e0ff */
[----:B------:R0:W-:Y:S04]  /*10490*/  STL [R1+0x5a4], R4 ;  /* 0x0005a40401007387 */ /* 0x0001e80000100800 */
[----:B0-----:R-:W2:Y:S02]  /*104a0*/  LDL.LU R4, [R1+0x7b4] ;  /* 0x0007b40001047983 */ /* 0x001ea40000300800 */
[----:B--2---:R-:W-:-:S05]  /*104b0*/  IMAD.X R4, R4, 0x1, R0, P4 ;  /* 0x0000000104047824 */ /* 0x004fca00020e0600 */
[----:B------:R0:W-:Y:S04]  /*104c0*/  STL [R1+0x5c8], R4 ;  /* 0x0005c80401007387 */ /* 0x0001e80000100800 */
[----:B0-----:R-:W2:Y:S02]  /*104d0*/  LDL.LU R4, [R1+0x7b0] ;  /* 0x0007b00001047983 */ /* 0x001ea40000300800 */
[----:B--2---:R-:W-:-:S05]  /*104e0*/  IADD3 R4, P4, R4, R22, RZ ;  /* 0x0000001604047210 */ /* 0x004fca0007f9e0ff */
[----:B------:R0:W-:Y:S04]  /*104f0*/  STL [R1+0x59c], R4 ;  /* 0x00059c0401007387 */ /* 0x0001e80000100800 */
[----:B0-----:R-:W2:Y:S01]  /*10500*/  LDL.LU R4, [R1+0x7ac] ;  /* 0x0007ac0001047983 */ /* 0x001ea20000300800 */
[--C-:B----4-:R-:W-:Y:S01]  /*10510*/  IMAD.X R11, R11, 0x1, R0.reuse, P6 ;  /* 0x000000010b0b7824 */ /* 0x110fe200030e0600 */
        /* <DEDUP_REMOVED lines=18> */
[----:B------:R-:W-:Y:S01]  /*10640*/  IADD3 R3, P4, R3, R22, RZ ;  /* 0x0000001603037210 */ /* 0x000fe20007f9e0ff */
[----:B------:R-:W-:-:S02]  /*10650*/  IMAD.X R28, R28, 0x1, R0, P6 ;  /* 0x000000011c1c7824 */ /* 0x000fc400030e0600 */
[----:B--2---:R-:W-:Y:S01]  /*10660*/  IMAD.X R4, R4, 0x1, R0, P5 ;  /* 0x0000000104047824 */ /* 0x004fe200028e0600 */
[----:B---3--:R-:W-:-:S04]  /*10670*/  IADD3 R7, P5, R7, R22, RZ ;  /* 0x0000001607077210 */ /* 0x008fc80007fbe0ff */
[----:B------:R-:W-:Y:S01]  /*10680*/  STL [R1+0x5c0], R4 ;  /* 0x0005c00401007387 */ /* 0x000fe20000100800 */
[----:B------:R-:W-:Y:S02]  /*10690*/  STL [R1+0x594], R7 ;  /* 0x0005940701007387 */ /* 0x000fe40000100800 */
[----:B------:R-:W-:Y:S02]  /*106a0*/  STL [R1+0x5b8], R11 ;  /* 0x0005b80b01007387 */ /* 0x000fe40000100800 */
[----:B------:R-:W-:Y:S01]  /*106b0*/  STL [R1+0x58c], R5 ;  /* 0x00058c0501007387 */ /* 0x000fe20000100800 */
[----:B------:R-:W-:Y:S01]  /*106c0*/  STL [R1+0x5b0], R6 ;  /* 0x0005b00601007387 */ /* 0x000fe20000100800 */
[----:B------:R-:W-:Y:S02]  /*106d0*/  STL [R1+0x584], R16 ;  /* 0x0005841001007387 */ /* 0x000fe40000100800 */
        /* <DEDUP_REMOVED lines=17> */
[----:B------:R-:W-:-:S02]  /*107f0*/  IMAD.X R2, R2, 0x1, R0, P5 ;  /* 0x0000000102027824 */ /* 0x000fc400028e0600 */
[----:B------:R-:W-:Y:S01]  /*10800*/  STL [R1+0x544], R24 ;  /* 0x0005441801007387 */ /* 0x000fe20000100800 */
[-C--:B------:R-:W-:Y:S01]  /*10810*/  IADD3 R29, P5, R29, R22.reuse, RZ ;  /* 0x000000161d1d7210 */ /* 0x080fe20007fbe0ff */
[----:B------:R-:W-:Y:S01]  /*10820*/  STL [R1+0x568], R12 ;  /* 0x0005680c01007387 */ /* 0x000fe20000100800 */
[----:B------:R-:W-:Y:S02]  /*10830*/  STL [R1+0x53c], R3 ;  /* 0x00053c0301007387 */ /* 0x000fe40000100800 */
[----:B------:R0:W-:Y:S02]  /*10840*/  STL [R1+0x7a8], R0 ;  /* 0x0007a80001007387 */ /* 0x0001e40000100800 */
[----:B------:R-:W-:Y:S01]  /*10850*/  STL [R1+0x560], R2 ;  /* 0x0005600201007387 */ /* 0x000fe20000100800 */
        /* <DEDUP_REMOVED lines=8> */
[----:B--2---:R-:W-:-:S03]  /*108e0*/  IADD3 R0, P6, R0, R22, RZ ;  /* 0x0000001600007210 */ /* 0x004fc60007fde0ff */
        /* <DEDUP_REMOVED lines=560> */
[--C-:B------:R-:W-:Y:S01]  /*12bf0*/  IMAD.X R25, R25, 0x1, R0.reuse, P6 ;  /* 0x0000000119197824 */ /* 0x100fe200030e0600 */
[----:B------:R-:W-:Y:S01]  /*12c00*/  IADD3 R24, P6, R24, UR8, RZ ;  /* 0x0000000818187c10 */ /* 0x000fe2000ffde0ff */
[--C-:B------:R-:W-:Y:S01]  /*12c10*/  IMAD.X R12, R12, 0x1, R0.reuse, P1 ;  /* 0x000000010c0c7824 */ /* 0x100fe200008e0600 */
[----:B------:R-:W-:Y:S01]  /*12c20*/  IADD3 R3, P1, R3, UR8, RZ ;  /* 0x0000000803037c10 */ /* 0x000fe2000ff3e0ff */
        /* <DEDUP_REMOVED lines=28> */
[----:B------:R-:W-:Y:S01]  /*12df0*/  IADD3 R29, P2, R29, UR8, RZ ;  /* 0x000000081d1d7c10 */ /* 0x000fe2000ff5e0ff */
        /* <DEDUP_REMOVED lines=9> */
[----:B0-----:R-:W3:Y:S01]  /*12e90*/  LDL.LU R11, [R1+0x6b0] ;  /* 0x0006b000010b7983 */ /* 0x001ee20000300800 */
[----:B--2---:R-:W-:-:S03]  /*12ea0*/  IADD3 R0, P3, R0, UR8, RZ ;  /* 0x0000000800007c10 */ /* 0x004fc6000ff7e0ff */
        /* <DEDUP_REMOVED lines=29> */
[----:B------:R0:W-:Y:S04]  /*13080*/  STL [R1+0x6bc], R0 ;  /* 0x0006bc0001007387 */ /* 0x0001e80000100800 */
[----:B0-----:R-:W2:Y:S02]  /*13090*/  LDL.LU R0, [R1+0x748] ;  /* 0x0007480001007983 */ /* 0x001ea40000300800 */
[----:B--2---:R-:W-:-:S05]  /*130a0*/  IMAD.X R11, R11, 0x1, R0, P4 ;  /* 0x000000010b0b7824 */ /* 0x004fca00020e0600 */
[----:B------:R0:W-:Y:S04]  /*130b0*/  STL [R1+0x268], R11 ;  /* 0x0002680b01007387 */ /* 0x0001e80000100800 */
[----:B0-----:R-:W2:Y:S02]  /*130c0*/  LDL.LU R11, [R1+0x744] ;  /* 0x00074400010b7983 */ /* 0x001ea40000300800 */
[----:B--2---:R-:W-:-:S05]  /*130d0*/  IADD3 R11, P4, R11, UR8, RZ ;  /* 0x000000080b0b7c10 */ /* 0x004fca000ff9e0ff */
[----:B------:R0:W-:Y:S04]  /*130e0*/  STL [R1+0x6b0], R11 ;  /* 0x0006b00b01007387 */ /* 0x0001e80000100800 */
[----:B0-----:R-:W2:Y:S01]  /*130f0*/  LDL.LU R11, [R1+0x740] ;  /* 0x00074000010b7983 */ /* 0x001ea20000300800 */
[----:B----4-:R-:W-:Y:S01]  /*13100*/  IADD3.X R4, R4, UR5, RZ, P6, !PT ;  /* 0x0000000504047c10 */ /* 0x010fe2000b7fe4ff */
[----:B------:R-:W-:Y:S01]  /*13110*/  IADD3 R10, P6, R10, UR8, RZ ;  /* 0x000000080a0a7c10 */ /* 0x000fe2000ffde0ff */
[----:B------:R-:W-:Y:S01]  /*13120*/  IADD3.X R20, R20, UR5, RZ, P1, !PT ;  /* 0x0000000514147c10 */ /* 0x000fe20008ffe4ff */
        /* <DEDUP_REMOVED lines=15> */
[----:B------:R-:W-:-:S02]  /*13220*/  IADD3.X R8, R8, UR5, RZ, P4, !PT ;  /* 0x0000000508087c10 */ /* 0x000fc4000a7fe4ff */
[----:B------:R-:W-:Y:S02]  /*13230*/  IADD3.X R26, R26, UR5, RZ, P6, !PT ;  /* 0x000000051a1a7c10 */ /* 0x000fe4000b7fe4ff */
[----:B------:R-:W-:Y:S02]  /*13240*/  IADD3.X R27, R27, UR5, RZ, P1, !PT ;  /* 0x000000051b1b7c10 */ /* 0x000fe40008ffe4ff */
[----:B------:R-:W-:Y:S02]  /*13250*/  IADD3.X R23, R23, UR5, RZ, P3, !PT ;  /* 0x0000000517177c10 */ /* 0x000fe40009ffe4ff */
[----:B------:R-:W-:Y:S01]  /*13260*/  IADD3.X R22, R22, UR5, RZ, P2, !PT ;  /* 0x0000000516167c10 */ /* 0x000fe200097fe4ff */
[----:B--2---:R-:W-:Y:S01]  /*13270*/  IMAD.X R11, R11, 0x1, R0, P5 ;  /* 0x000000010b0b7824 */ /* 0x004fe200028e0600 */
[----:B---3--:R-:W-:-:S04]  /*13280*/  IADD3 R7, P5, R7, UR8, RZ ;  /* 0x0000000807077c10 */ /* 0x008fc8000ffbe0ff */
[----:B------:R0:W-:Y:S04]  /*13290*/  STL [R1+0x260], R11 ;  /* 0x0002600b01007387 */ /* 0x0001e80000100800 */
[----:B0-----:R0:W5:Y:S01]  /*132a0*/  LDL.LU R11, [R1+0x73c] ;  /* 0x00073c00010b7983 */ /* 0x0011620000300800 */
[----:B------:R1:W-:Y:S03]  /*132b0*/  STL [R1+0x6a8], R7 ;  /* 0x0006a80701007387 */ /* 0x0003e60000100800 */
[----:B-1----:R0:W5:Y:S01]  /*132c0*/  LDL.LU R7, [R1+0x738] ;  /* 0x0007380001077983 */ /* 0x0021620000300800 */
[----:B------:R1:W-:Y:S03]  /*132d0*/  STL [R1+0x6b4], R4 ;  /* 0x0006b40401007387 */ /* 0x0003e60000100800 */
[----:B-1----:R0:W5:Y:S01]  /*132e0*/  LDL.LU R4, [R1+0x734] ;  /* 0x0007340001047983 */ /* 0x0021620000300800 */
[----:B------:R1:W-:Y:S03]  /*132f0*/  STL [R1+0x6a0], R10 ;  /* 0x0006a00a01007387 */ /* 0x0003e60000100800 */
[----:B-1----:R0:W5:Y:S01]  /*13300*/  LDL.LU R10, [R1+0x730] ;  /* 0x00073000010a7983 */ /* 0x0021620000300800 */
[----:B------:R1:W-:Y:S03]  /*13310*/  STL [R1+0x6c8], R20 ;  /* 0x0006c81401007387 */ /* 0x0003e60000100800 */
[----:B-1----:R0:W5:Y:S01]  /*13320*/  LDL.LU R20, [R1+0x72c] ;  /* 0x00072c0001147983 */ /* 0x0021620000300800 */
[----:B------:R1:W-:Y:S01]  /*13330*/  STL [R1+0x698], R21 ;  /* 0x0006981501007387 */ /* 0x0003e20000100800 */
[----:B------:R-:W-:-:S02]  /*13340*/  IADD3.X R29, R29, UR5, RZ, P5, !PT ;  /* 0x000000051d1d7c10 */ /* 0x000fc4000affe4ff */
[----:B-1----:R0:W5:Y:S01]  /*13350*/  LDL.LU R21, [R1+0x728] ;  /* 0x0007280001157983 */ /* 0x0021620000300800 */
[----:B------:R1:W-:Y:S01]  /*13360*/  STL [R1+0x6c0], R24 ;  /* 0x0006c01801007387 */ /* 0x0003e20000100800 */
[----:B------:R-:W-:Y:S02]  /*13370*/  IADD3 R28, P5, R28, UR8, RZ ;  /* 0x000000081c1c7c10 */ /* 0x000fe4000ffbe0ff */
[----:B-1----:R0:W5:Y:S01]  /*13380*/  LDL.LU R24, [R1+0x724] ;  /* 0x0007240001187983 */ /* 0x0021620000300800 */
        /* <DEDUP_REMOVED lines=11> */
[----:B------:R1:W-:Y:S03]  /*13440*/  STL [R1+0x6a4], R29 ;  /* 0x0006a41d01007387 */ /* 0x0003e60000100800 */
[----:B-1----:R0:W5:Y:S01]  /*13450*/  LDL.LU R29, [R1+0x70c] ;  /* 0x00070c00011d7983 */ /* 0x0021620000300800 */
[----:B------:R1:W-:Y:S02]  /*13460*/  STL [R1+0x678], R28 ;  /* 0x0006781c01007387 */ /* 0x0003e40000100800 */
[----:B------:R0:W-:Y:S02]  /*13470*/  STL [R1+0x69c], R5 ;  /* 0x00069c0501007387 */ /* 0x0001e40000100800 */
[----:B------:R0:W-:Y:S01]  /*13480*/  STL [R1+0x670], R6 ;  /* 0x0006700601007387 */ /* 0x0001e20000100800 */
[----:B------:R0:W-:Y:S01]  /*13490*/  STL [R1+0x694], R16 ;  /* 0x0006941001007387 */ /* 0x0001e20000100800 */
[----:B------:R0:W-:Y:S02]  /*134a0*/  STL [R1+0x668], R17 ;  /* 0x0006681101007387 */ /* 0x0001e40000100800 */
[----:B------:R0:W-:Y:S02]  /*134b0*/  STL [R1+0x68c], R18 ;  /* 0x00068c1201007387 */ /* 0x0001e40000100800 */
[----:B------:R0:W-:Y:S01]  /*134c0*/  STL [R1+0x660], R19 ;  /* 0x0006601301007387 */ /* 0x0001e20000100800 */
[----:B------:R0:W-:Y:S04]  /*134d0*/  STL [R1+0x684], R14 ;  /* 0x0006840e01007387 */ /* 0x0001e80000100800 */
[----:B-1----:R-:W1:Y:S01]  /*134e0*/  S2R R28, SR_TID.X ;  /* 0x00000000001c7919 */ /* 0x002e620000002100 */
[----:B------:R0:W-:Y:S02]  /*134f0*/  STL [R1+0x658], R15 ;  /* 0x0006580f01007387 */ /* 0x0001e40000100800 */
[----:B------:R0:W-:Y:S02]  /*13500*/  STL [R1+0x67c], R8 ;  /* 0x00067c0801007387 */ /* 0x0001e40000100800 */
[----:B------:R0:W-:Y:S01]  /*13510*/  STL [R1+0x674], R9 ;  /* 0x0006740901007387 */ /* 0x0001e20000100800 */
[----:B------:R0:W-:Y:S01]  /*13520*/  STL [R1+0x66c], R26 ;  /* 0x00066c1a01007387 */ /* 0x0001e20000100800 */
[----:B------:R0:W-:Y:S02]  /*13530*/  STL [R1+0x25c], R23 ;  /* 0x00025c1701007387 */ /* 0x0001e40000100800 */
[----:B------:R0:W-:Y:S02]  /*13540*/  STL [R1+0x664], R27 ;  /* 0x0006641b01007387 */ /* 0x0001e40000100800 */
[----:B------:R0:W-:Y:S01]  /*13550*/  STL [R1+0x65c], R22 ;  /* 0x00065c1601007387 */ /* 0x0001e20000100800 */
[----:B-1----:R-:W-:-:S05]  /*13560*/  LOP3.LUT R28, R28, 0xff, RZ, 0xc0, !PT ;  /* 0x000000ff1c1c7812 */ /* 0x002fca00078ec0ff */
[----:B------:R-:W-:Y:S01]  /*13570*/  IMAD.SHL.U32 R28, R28, 0x2, RZ ;  /* 0x000000021c1c7824 */ /* 0x000fe200078e00ff */
[----:B0-----:R-:W-:Y:S01]  /*13580*/  @!P0 CALL.REL.NOINC `(.L_x_1) ;  /* 0x0000001000008944 */ /* 0x001fe20003c00000 */
[----:B------:R-:W-:Y:S05]  /*13590*/  BRA `(.L_x_2) ;  /* 0xffff155000007947 */ /* 0x000fea000383ffff */
.L_x_1:
[----:B-----5:R0:W-:Y:S04]  /*135a0*/  STL [R1+0x714], R25 ;  /* 0x0007141901007387 */ /* 0x0201e80000100800 */
[----:B------:R1:W-:Y:S01]  /*135b0*/  STL [R1+0x710], R2 ;  /* 0x0007100201007387 */ /* 0x0003e20000100800 */
[----:B0-----:R-:W-:-:S03]  /*135c0*/  IMAD.MOV.U32 R25, RZ, RZ, R4 ;  /* 0x000000ffff197224 */ /* 0x001fc600078e0004 */
[----:B-1----:R-:W2:Y:S04]  /*135d0*/  LDL.LU R2, [R1+0x3c] ;  /* 0x00003c0001027983 */ /* 0x002ea80000300800 */
[----:B------:R-:W2:Y:S04]  /*135e0*/  LDL.LU R6, [R1+0x38] ;  /* 0x0000380001067983 */ /* 0x000ea80000300800 */
[----:B------:R0:W-:Y:S04]  /*135f0*/  STL [R1+0x70c], R3 ;  /* 0x00070c0301007387 */ /* 0x0001e80000100800 */
[----:B0-----:R-:W3:Y:S04]  /*13600*/  LDL.LU R3, [R1+0x4c] ;  /* 0x00004c0001037983 */ /* 0x001ee80000300800 */
[----:B------:R-:W3:Y:S04]  /*13610*/  LDL.LU R5, [R1+0x48] ;  /* 0x0000480001057983 */ /* 0x000ee80000300800 */
        /* <DEDUP_REMOVED lines=11> */
[----:B------:R-:W4:Y:S01]  /*136d0*/  LDL.LU R14, [R1+0xb8] ;  /* 0x0000b800010e7983 */ /* 0x000f220000300800 */
[----:B------:R-:W-:-:S03]  /*136e0*/  F2FP.BF16.PACK_AB R7, R25, R7 ;  /* 0x000000071907723e */ /* 0x000fc600000010ff */
[----:B------:R-:W4:Y:S04]  /*136f0*/  LDL.LU R26, [R1+0x8c] ;  /* 0x00008c00011a7983 */ /* 0x000f280000300800 */
[----:B------:R-:W4:Y:S04]  /*13700*/  LDL.LU R27, [R1+0xcc] ;  /* 0x0000cc00011b7983 */ /* 0x000f280000300800 */
[----:B------:R-:W4:Y:S04]  /*13710*/  LDL.LU R22, [R1+0xb4] ;  /* 0x0000b40001167983 */ /* 0x000f280000300800 */
[----:B------:R-:W4:Y:S04]  /*13720*/  LDL.LU R23, [R1+0xb0] ;  /* 0x0000b00001177983 */ /* 0x000f280000300800 */
[----:B------:R-:W4:Y:S01]  /*13730*/  LDL.LU R25, [R1+0x714] ;  /* 0x0007140001197983 */ /* 0x000f220000300800 */
[----:B--2---:R-:W-:-:S03]  /*13740*/  F2FP.BF16.PACK_AB R6, R2, R6 ;  /* 0x000000060206723e */ /* 0x004fc600000010ff */
[----:B------:R-:W2:Y:S01]  /*13750*/  LDL.LU R2, [R1+0x710] ;  /* 0x0007100001027983 */ /* 0x000ea20000300800 */
[----:B---3--:R-:W-:-:S03]  /*13760*/  F2FP.BF16.PACK_AB R5, R3, R5 ;  /* 0x000000050305723e */ /* 0x008fc600000010ff */
[----:B------:R-:W2:Y:S01]  /*13770*/  LDL.LU R3, [R1+0x70c] ;  /* 0x00070c0001037983 */ /* 0x000ea20000300800 */
[----:B----4-:R-:W-:Y:S02]  /*13780*/  F2FP.BF16.PACK_AB R4, R29, R4 ;  /* 0x000000041d04723e */ /* 0x010fe400000010ff */
[----:B------:R-:W-:Y:S02]  /*13790*/  F2FP.BF16.PACK_AB R11, R28, R11 ;  /* 0x0000000b1c0b723e */ /* 0x000fe400000010ff */
[----:B------:R-:W-:Y:S02]  /*137a0*/  F2FP.BF16.PACK_AB R10, R0, R10 ;  /* 0x0000000a000a723e */ /* 0x000fe400000010ff */
[----:B------:R-:W-:Y:S02]  /*137b0*/  F2FP.BF16.PACK_AB R9, R16, R9 ;  /* 0x000000091009723e */ /* 0x000fe400000010ff */
[----:B------:R-:W-:Y:S02]  /*137c0*/  F2FP.BF16.PACK_AB R8, R17, R8 ;  /* 0x000000081108723e */ /* 0x000fe400000010ff */
[----:B------:R-:W-:-:S02]  /*137d0*/  F2FP.BF16.PACK_AB R15, R18, R15 ;  /* 0x0000000f120f723e */ /* 0x000fc400000010ff */
[----:B------:R-:W-:Y:S02]  /*137e0*/  F2FP.BF16.PACK_AB R14, R19, R14 ;  /* 0x0000000e130e723e */ /* 0x000fe400000010ff */
[----:B------:R-:W-:Y:S02]  /*137f0*/  F2FP.BF16.PACK_AB R19, R21, R20 ;  /* 0x000000141513723e */ /* 0x000fe400000010ff */
[----:B------:R-:W-:Y:S02]  /*13800*/  F2FP.BF16.PACK_AB R13, R26, R13 ;  /* 0x0000000d1a0d723e */ /* 0x000fe400000010ff */
[----:B------:R-:W-:Y:S02]  /*13810*/  F2FP.BF16.PACK_AB R12, R27, R12 ;  /* 0x0000000c1b0c723e */ /* 0x000fe400000010ff */
[----:B------:R-:W-:Y:S02]  /*13820*/  F2FP.BF16.PACK_AB R18, R22, R23 ;  /* 0x000000171612723e */ /* 0x000fe400000010ff */
[----:B------:R-:W-:-:S02]  /*13830*/  F2FP.BF16.PACK_AB R17, R25, R24 ;  /* 0x000000181911723e */ /* 0x000fc400000010ff */
[----:B--2---:R-:W-:Y:S02]  /*13840*/  F2FP.BF16.PACK_AB R16, R3, R2 ;  /* 0x000000020310723e */ /* 0x004fe400000010ff */
.L_x_0:
[----:B------:R-:W1:Y:S04]  /*13850*/  S2R R22, SR_TID.X ;  /* 0x0000000000167919 */ /* 0x000e680000002100 */
[----:B------:R-:W-:Y:S06]  /*13860*/  BAR.SYNC.DEFER_BLOCKING 0x0 ;  /* 0x0000000000007b1d */ /* 0x000fec0000010000 */
[----:B------:R-:W2:Y:S01]  /*13870*/  LDL R29, [R1+0x6d4] ;  /* 0x0006d400011d7983 */ /* 0x000ea20000100800 */
[----:B-1----:R-:W-:-:S02]  /*13880*/  IMAD.SHL.U32 R0, R22, 0x8, RZ ;  /* 0x0000000816007824 */ /* 0x002fc400078e00ff */
[C---:B0-----:R-:W-:Y:S02]  /*13890*/  IMAD.SHL.U32 R2, R22.reuse, 0x200, RZ ;  /* 0x0000020016027824 */ /* 0x041fe400078e00ff */
[----:B------:R-:W-:Y:S01]  /*138a0*/  IMAD.SHL.U32 R3, R22, 0x4, RZ ;  /* 0x0000000416037824 */ /* 0x000fe200078e00ff */
[----:B------:R-:W-:Y:S01]  /*138b0*/  LOP3.LUT R20, R0, 0x700, RZ, 0xc0, !PT ;  /* 0x0000070000147812 */ /* 0x000fe200078ec0ff */
[----:B------:R-:W-:Y:S01]  /*138c0*/  IMAD.SHL.U32 R0, R22, 0x20, RZ ;  /* 0x0000002016007824 */ /* 0x000fe200078e00ff */
[----:B------:R-:W-:Y:S01]  /*138d0*/  LOP3.LUT R21, R2, 0x3000, RZ, 0xc0, !PT ;  /* 0x0000300002157812 */ /* 0x000fe200078ec0ff */
[----:B------:R-:W-:Y:S01]  /*138e0*/  IMAD.SHL.U32 R2, R22, 0x800, RZ ;  /* 0x0000080016027824 */ /* 0x000fe200078e00ff */
[----:B------:R-:W-:Y:S02]  /*138f0*/  LOP3.LUT R3, R20, 0x70, R3, 0xf8, !PT ;  /* 0x0000007014037812 */ /* 0x000fe400078ef803 */
[----:B------:R-:W-:Y:S02]  /*13900*/  LOP3.LUT R0, R21, 0x60, R0, 0xf8, !PT ;  /* 0x0000006015007812 */ /* 0x000fe400078ef800 */
[----:B------:R-:W-:-:S02]  /*13910*/  LOP3.LUT R22, R22, 0xff, RZ, 0xc0, !PT ;  /* 0x000000ff16167812 */ /* 0x000fc400078ec0ff */
[----:B------:R-:W-:Y:S02]  /*13920*/  LOP3.LUT R28, R0, R3, RZ, 0x3c, !PT ;  /* 0x00000003001c7212 */ /* 0x000fe400078e3cff */
[----:B------:R-:W-:-:S03]  /*13930*/  LOP3.LUT R2, R2, 0x3000, RZ, 0xc0, !PT ;  /* 0x0000300002027812 */ /* 0x000fc600078ec0ff */
[----:B------:R0:W-:Y:S02]  /*13940*/  STS.128 [R28], R16 ;  /* 0x000000101c007388 */ /* 0x0001e40000000c00 */
[----:B------:R-:W-:Y:S02]  /*13950*/  IMAD R0, R22, 0x10, R2 ;  /* 0x0000001016007824 */ /* 0x000fe400078e0202 */
[----:B0-----:R-:W3:Y:S03]  /*13960*/  LDL.LU R19, [R1+0x6fc] ;  /* 0x0006fc0001137983 */ /* 0x001ee60000300800 */
[C---:B------:R-:W-:Y:S01]  /*13970*/  LOP3.LUT R20, R0.reuse, 0x20, RZ, 0x3c, !PT ;  /* 0x0000002000147812 */ /* 0x040fe200078e3cff */
[----:B------:R-:W-:Y:S04]  /*13980*/  STS.128 [R28+0x80], R12 ;  /* 0x0000800c1c007388 */ /* 0x000fe80000000c00 */
[----:B------:R-:W-:Y:S04]  /*13990*/  STS.128 [R28+0x800], R8 ;  /* 0x000800081c007388 */ /* 0x000fe80000000c00 */
[----:B------:R0:W-:Y:S04]  /*139a0*/  STS.128 [R28+0x880], R4 ;  /* 0x000880041c007388 */ /* 0x0001e80000000c00 */
[----:B------:R-:W-:Y:S01]  /*139b0*/  BAR.SYNC.DEFER_BLOCKING 0x0 ;  /* 0x0000000000007b1d */ /* 0x000fe20000010000 */
[----:B0-----:R-:W-:-:S05]  /*139c0*/  LOP3.LUT R4, R0, 0x40, RZ, 0x3c, !PT ;  /* 0x0000004000047812 */ /* 0x001fca00078e3cff */
[----:B------:R-:W0:Y:S04]  /*139d0*/  LDS.128 R24, [R0] ;  /* 0x0000000000187984 */ /* 0x000e280000000c00 */
[----:B------:R-:W1:Y:S04]  /*139e0*/  LDS.128 R20, [R20] ;  /* 0x0000000014147984 */ /* 0x000e680000000c00 */
[----:B------:R-:W4:Y:S01]  /*139f0*/  LDS.128 R4, [R4] ;  /* 0x0000000004047984 */ /* 0x000f220000000c00 */
[C---:B--2---:R-:W-:Y:S01]  /*13a00*/  IADD3 R2, R29.reuse, 0x2, RZ ;  /* 0x000000021d027810 */ /* 0x044fe20007ffe0ff */
[C---:B------:R-:W-:Y:S01]  /*13a10*/  IMAD R8, R29.reuse, c[0x0][0x198], RZ ;  /* 0x000066001d087a24 */ /* 0x040fe200078e02ff */
[----:B------:R-:W-:-:S02]  /*13a20*/  IADD3 R3, R29, 0x1, RZ ;  /* 0x000000011d037810 */ /* 0x000fc40007ffe0ff */
[----:B------:R-:W-:Y:S02]  /*13a30*/  IADD3 R10, R29, 0x4, RZ ;  /* 0x000000041d0a7810 */ /* 0x000fe40007ffe0ff */
[----:B------:R-:W-:-:S04]  /*13a40*/  IADD3 R9, R8, c[0x0][0x198], RZ ;  /* 0x0000660008097a10 */ /* 0x000fc80007ffe0ff */
[----:B------:R-:W-:Y:S02]  /*13a50*/  IADD3 R15, R9, c[0x0][0x198], RZ ;  /* 0x00006600090f7a10 */ /* 0x000fe40007ffe0ff */
[C---:B---3--:R-:W-:Y:S01]  /*13a60*/  ISETP.GE.AND P0, PT, R19.reuse, c[0x0][0x178], PT ;  /* 0x00005e0013007a0c */ /* 0x048fe20003f06270 */
[----:B------:R-:W-:-:S03]  /*13a70*/  IMAD R12, R19, c[0x0][0x194], RZ ;  /* 0x00006500130c7a24 */ /* 0x000fc600078e02ff */
[----:B------:R-:W-:Y:S02]  /*13a80*/  ISETP.LT.AND P4, PT, R2, c[0x0][0x17c], !P0 ;  /* 0x00005f0002007a0c */ /* 0x000fe40004781270 */
[----:B------:R-:W-:Y:S02]  /*13a90*/  ISETP.LT.AND P5, PT, R3, c[0x0][0x17c], !P0 ;  /* 0x00005f0003007a0c */ /* 0x000fe400047a1270 */
[C---:B------:R-:W-:Y:S02]  /*13aa0*/  IADD3 R2, R29.reuse, 0x3, RZ ;  /* 0x000000031d027810 */ /* 0x040fe40007ffe0ff */
[----:B------:R-:W-:Y:S02]  /*13ab0*/  ISETP.LT.AND P1, PT, R29, c[0x0][0x17c], !P0 ;  /* 0x00005f001d007a0c */ /* 0x000fe40004721270 */
[----:B------:R-:W-:Y:S02]  /*13ac0*/  LEA R3, P2, R12, c[0x0][0x170], 0x1 ;  /* 0x00005c000c037a11 */ /* 0x000fe400078408ff */
[----:B------:R-:W-:-:S02]  /*13ad0*/  ISETP.LT.AND P3, PT, R2, c[0x0][0x17c], !P0 ;  /* 0x00005f0002007a0c */ /* 0x000fc40004761270 */
[----:B------:R-:W-:Y:S02]  /*13ae0*/  LEA.HI.X.SX32 R2, R12, c[0x0][0x174], 0x1, P2 ;  /* 0x00005d000c027a11 */ /* 0x000fe400010f0eff */
[-C--:B------:R-:W-:Y:S02]  /*13af0*/  LEA R16, P6, R8, R3.reuse, 0x1 ;  /* 0x0000000308107211 */ /* 0x080fe400078c08ff */
[----:B------:R-:W-:Y:S02]  /*13b00*/  ISETP.LT.AND P2, PT, R10, c[0x0][0x17c], !P0 ;  /* 0x00005f000a007a0c */ /* 0x000fe40004741270 */
[----:B------:R-:W-:Y:S02]  /*13b10*/  LEA.HI.X.SX32 R17, R8, R2, 0x1, P6 ;  /* 0x0000000208117211 */ /* 0x000fe400030f0eff */
[----:B------:R-:W-:Y:S02]  /*13b20*/  IADD3 R8, R29, 0x5, RZ ;  /* 0x000000051d087810 */ /* 0x000fe40007ffe0ff */
[----:B------:R-:W-:Y:S01]  /*13b30*/  LOP3.LUT R10, R0, 0x60, RZ, 0x3c, !PT ;  /* 0x00000060000a7812 */ /* 0x000fe200078e3cff */
[----:B0-----:R0:W-:Y:S01]  /*13b40*/  @P1 STG.E.U16 [R16.64], R24 ;  /* 0x0000001810001986 */ /* 0x0011e2000c101506 */
[----:B------:R-:W-:-:S02]  /*13b50*/  LEA R12, P6, R9, R3, 0x1 ;  /* 0x00000003090c7211 */ /* 0x000fc400078c08ff */
[----:B------:R-:W-:Y:S02]  /*13b60*/  ISETP.LT.AND P1, PT, R8, c[0x0][0x17c], !P0 ;  /* 0x00005f0008007a0c */ /* 0x000fe40004721270 */
[----:B------:R-:W-:Y:S02]  /*13b70*/  LEA.HI.X.SX32 R13, R9, R2, 0x1, P6 ;  /* 0x00000002090d7211 */ /* 0x000fe400030f0eff */
[----:B------:R-:W2:Y:S01]  /*13b80*/  LDS.128 R8, [R10] ;  /* 0x000000000a087984 */ /* 0x000ea20000000c00 */
[C---:B------:R-:W-:Y:S02]  /*13b90*/  LEA R14, P6, R15.reuse, R3, 0x1 ;  /* 0x000000030f0e7211 */ /* 0x040fe400078c08ff */
[----:B0-----:R-:W-:Y:S02]  /*13ba0*/  PRMT R17, R24, 0x7632, R17 ;  /* 0x0000763218117816 */ /* 0x001fe40000000011 */
[----:B------:R-:W3:Y:S01]  /*13bb0*/  LDL.LU R24, [R1+0x6d4] ;  /* 0x0006d40001187983 */ /* 0x000ee20000300800 */
[----:B------:R-:W-:-:S02]  /*13bc0*/  IADD3 R0, R15, c[0x0][0x198], RZ ;  /* 0x000066000f007a10 */ /* 0x000fc40007ffe0ff */
[-C--:B------:R-:W-:Y:S01]  /*13bd0*/  LEA.HI.X.SX32 R15, R15, R2.reuse, 0x1, P6 ;  /* 0x000000020f0f7211 */ /* 0x080fe200030f0eff */
[----:B------:R0:W-:Y:S01]  /*13be0*/  @P5 STG.E.U16 [R12.64], R17 ;  /* 0x000000110c005986 */ /* 0x0001e2000c101506 */
[C---:B------:R-:W-:Y:S02]  /*13bf0*/  LEA R16, P6, R0.reuse, R3, 0x1 ;  /* 0x0000000300107211 */ /* 0x040fe400078c08ff */
[C---:B------:R-:W-:Y:S01]  /*13c00*/  IADD3 R19, R0.reuse, c[0x0][0x198], RZ ;  /* 0x0000660000137a10 */ /* 0x040fe20007ffe0ff */
[----:B-1----:R1:W-:Y:S01]  /*13c10*/  @P4 STG.E.U16 [R14.64], R20 ;  /* 0x000000140e004986 */ /* 0x0023e2000c101506 */
[----:B0-----:R-:W-:Y:S02]  /*13c20*/  LEA.HI.X.SX32 R17, R0, R2, 0x1, P6 ;  /* 0x0000000200117211 */ /* 0x001fe400030f0eff */
[----:B------:R-:W-:Y:S02]  /*13c30*/  IADD3 R12, R19, c[0x0][0x198], RZ ;  /* 0x00006600130c7a10 */ /* 0x000fe40007ffe0ff */
[----:B-1----:R-:W-:-:S02]  /*13c40*/  PRMT R15, R20, 0x7632, R15 ;  /* 0x00007632140f7816 */ /* 0x002fc4000000000f */
[----:B------:R-:W-:-:S03]  /*13c50*/  IADD3 R13, R12, c[0x0][0x198], RZ ;  /* 0x000066000c0d7a10 */ /* 0x000fc60007ffe0ff */
[----:B------:R4:W-:Y:S02]  /*13c60*/  @P3 STG.E.U16 [R16.64], R15 ;  /* 0x0000000f10003986 */ /* 0x0009e4000c101506 */
[----:B----4-:R-:W-:Y:S02]  /*13c70*/  PRMT R17, R4, 0x7632, R17 ;  /* 0x0000763204117816 */ /* 0x010fe40000000011 */
[----:B------:R-:W-:Y:S02]  /*13c80*/  IADD3 R16, R13, c[0x0][0x198], RZ ;  /* 0x000066000d107a10 */ /* 0x000fe40007ffe0ff */
[C---:B---3--:R-:W-:Y:S02]  /*13c90*/  IADD3 R18, R24.reuse, 0x6, RZ ;  /* 0x0000000618127810 */ /* 0x048fe40007ffe0ff */
[----:B------:R-:W-:Y:S02]  /*13ca0*/  IADD3 R0, R24, 0x8, RZ ;  /* 0x0000000818007810 */ /* 0x000fe40007ffe0ff */
[----:B------:R-:W-:-:S02]  /*13cb0*/  ISETP.LT.AND P5, PT, R18, c[0x0][0x17c], !P0 ;  /* 0x00005f0012007a0c */ /* 0x000fc400047a1270 */
[----:B------:R-:W-:Y:S02]  /*13cc0*/  IADD3 R18, R24, 0x7, RZ ;  /* 0x0000000718127810 */ /* 0x000fe40007ffe0ff */
[----:B------:R-:W-:Y:S02]  /*13cd0*/  ISETP.LT.AND P3, PT, R0, c[0x0][0x17c], !P0 ;  /* 0x00005f0000007a0c */ /* 0x000fe40004761270 */
[----:B------:R-:W-:Y:S02]  /*13ce0*/  ISETP.LT.AND P4, PT, R18, c[0x0][0x17c], !P0 ;  /* 0x00005f0012007a0c */ /* 0x000fe40004781270 */
[C---:B------:R-:W-:Y:S02]  /*13cf0*/  LEA R18, P6, R19.reuse, R3, 0x1 ;  /* 0x0000000313127211 */ /* 0x040fe400078c08ff */
[----:B------:R-:W-:Y:S02]  /*13d00*/  IADD3 R0, R24, 0x9, RZ ;  /* 0x0000000918007810 */ /* 0x000fe40007ffe0ff */
[----:B------:R-:W-:-:S02]  /*13d10*/  LEA.HI.X.SX32 R19, R19, R2, 0x1, P6 ;  /* 0x0000000213137211 */ /* 0x000fc400030f0eff */
[----:B------:R-:W-:-:S03]  /*13d20*/  LEA R28, P6, R12, R3, 0x1 ;  /* 0x000000030c1c7211 */ /* 0x000fc600078c08ff */
[----:B------:R0:W-:Y:S01]  /*13d30*/  @P2 STG.E.U16 [R18.64], R4 ;  /* 0x0000000412002986 */ /* 0x0001e2000c101506 */
[-C--:B------:R-:W-:Y:S02]  /*13d40*/  LEA.HI.X.SX32 R29, R12, R2.reuse, 0x1, P6 ;  /* 0x000000020c1d7211 */ /* 0x080fe400030f0eff */
[CC--:B------:R-:W-:Y:S02]  /*13d50*/  LEA R14, P6, R13.reuse, R3.reuse, 0x1 ;  /* 0x000000030d0e7211 */ /* 0x0c0fe400078c08ff */
[----:B------:R-:W-:Y:S01]  /*13d60*/  ISETP.LT.AND P2, PT, R0, c[0x0][0x17c], !P0 ;  /* 0x00005f0000007a0c */ /* 0x000fe20004741270 */
[----:B------:R1:W-:Y:S01]  /*13d70*/  @P1 STG.E.U16 [R28.64], R17 ;  /* 0x000000111c001986 */ /* 0x0003e2000c101506 */
[----:B------:R-:W-:Y:S02]  /*13d80*/  IADD3 R0, R24, 0xa, RZ ;  /* 0x0000000a18007810 */ /* 0x000fe40007ffe0ff */
[----:B------:R-:W-:Y:S02]  /*13d90*/  LEA.HI.X.SX32 R15, R13, R2, 0x1, P6 ;  /* 0x000000020d0f7211 */ /* 0x000fe400030f0eff */
[----:B------:R-:W-:-:S02]  /*13da0*/  LEA R12, P6, R16, R3, 0x1 ;  /* 0x00000003100c7211 */ /* 0x000fc400078c08ff */
[----:B------:R-:W-:Y:S01]  /*13db0*/  ISETP.LT.AND P1, PT, R0, c[0x0][0x17c], !P0 ;  /* 0x00005f0000007a0c */ /* 0x000fe20004721270 */
[----:B--2---:R2:W-:Y:S01]  /*13dc0*/  @P5 STG.E.U16 [R14.64], R8 ;  /* 0x000000080e005986 */ /* 0x0045e2000c101506 */
[----:B0-----:R-:W-:Y:S02]  /*13dd0*/  IADD3 R4, R16, c[0x0][0x198], RZ ;  /* 0x0000660010047a10 */ /* 0x001fe40007ffe0ff */
[----:B------:R-:W-:Y:S02]  /*13de0*/  IADD3 R0, R24, 0xb, RZ ;  /* 0x0000000b18007810 */ /* 0x000fe40007ffe0ff */
[----:B------:R-:W-:Y:S02]  /*13df0*/  LEA.HI.X.SX32 R13, R16, R2, 0x1, P6 ;  /* 0x00000002100d7211 */ /* 0x000fe400030f0eff */
[----:B------:R-:W-:Y:S02]  /*13e00*/  LEA R18, P6, R4, R3, 0x1 ;  /* 0x0000000304127211 */ /* 0x000fe400078c08ff */
[----:B------:R-:W-:-:S02]  /*13e10*/  ISETP.LT.AND P5, PT, R0, c[0x0][0x17c], !P0 ;  /* 0x00005f0000007a0c */ /* 0x000fc400047a1270 */
[----:B-1----:R-:W-:Y:S02]  /*13e20*/  IADD3 R17, R4, c[0x0][0x198], RZ ;  /* 0x0000660004117a10 */ /* 0x002fe40007ffe0ff */
[----:B--2---:R-:W-:Y:S02]  /*13e30*/  PRMT R15, R8, 0x7632, R15 ;  /* 0x00007632080f7816 */ /* 0x004fe4000000000f */
[----:B------:R-:W-:Y:S02]  /*13e40*/  IADD3 R0, R24, 0xc, RZ ;  /* 0x0000000c18007810 */ /* 0x000fe40007ffe0ff */
[----:B------:R-:W-:Y:S01]  /*13e50*/  LEA.HI.X.SX32 R19, R4, R2, 0x1, P6 ;  /* 0x0000000204137211 */ /* 0x000fe200030f0eff */
[----:B------:R0:W-:Y:S01]  /*13e60*/  @P4 STG.E.U16 [R12.64], R15 ;  /* 0x0000000f0c004986 */ /* 0x0001e2000c101506 */
[C---:B------:R-:W-:Y:S02]  /*13e70*/  LEA R16, P6, R17.reuse, R3, 0x1 ;  /* 0x0000000311107211 */ /* 0x040fe400078c08ff */
[----:B------:R-:W-:Y:S01]  /*13e80*/  ISETP.LT.AND P4, PT, R0, c[0x0][0x17c], !P0 ;  /* 0x00005f0000007a0c */ /* 0x000fe20004781270 */
[----:B------:R-:W-:Y:S01]  /*13e90*/  @P3 STG.E.U16 [R18.64], R25 ;  /* 0x0000001912003986 */ /* 0x000fe2000c101506 */
[----:B------:R-:W-:-:S02]  /*13ea0*/  IADD3 R4, R17, c[0x0][0x198], RZ ;  /* 0x0000660011047a10 */ /* 0x000fc40007ffe0ff */
[----:B------:R-:W-:Y:S02]  /*13eb0*/  IADD3 R0, R24, 0xd, RZ ;  /* 0x0000000d18007810 */ /* 0x000fe40007ffe0ff */
[----:B------:R-:W-:Y:S02]  /*13ec0*/  LEA.HI.X.SX32 R17, R17, R2, 0x1, P6 ;  /* 0x0000000211117211 */ /* 0x000fe400030f0eff */
[----:B------:R-:W-:Y:S02]  /*13ed0*/  LEA R14, P6, R4, R3, 0x1 ;  /* 0x00000003040e7211 */ /* 0x000fe400078c08ff */
[----:B0-----:R-:W-:Y:S02]  /*13ee0*/  PRMT R13, R25, 0x7632, R13 ;  /* 0x00007632190d7816 */ /* 0x001fe4000000000d */
[----:B------:R-:W-:Y:S02]  /*13ef0*/  ISETP.LT.AND P3, PT, R0, c[0x0][0x17c], !P0 ;  /* 0x00005f0000007a0c */ /* 0x000fe40004761270 */
[----:B------:R-:W-:Y:S01]  /*13f00*/  IADD3 R8, R4, c[0x0][0x198], RZ ;  /* 0x0000660004087a10 */ /* 0x000fe20007ffe0ff */
[----:B------:R0:W-:Y:S01]  /*13f10*/  @P2 STG.E.U16 [R16.64], R13 ;  /* 0x0000000d10002986 */ /* 0x0001e2000c101506 */
[----:B------:R-:W-:-:S02]  /*13f20*/  IADD3 R0, R24, 0xe, RZ ;  /* 0x0000000e18007810 */ /* 0x000fc40007ffe0ff */
[-C--:B------:R-:W-:Y:S02]  /*13f30*/  LEA.HI.X.SX32 R15, R4, R2.reuse, 0x1, P6 ;  /* 0x00000002040f7211 */ /* 0x080fe400030f0eff */
[----:B------:R-:W-:Y:S02]  /*13f40*/  LEA R12, P6, R8, R3, 0x1 ;  /* 0x00000003080c7211 */ /* 0x000fe400078c08ff */
[----:B------:R-:W-:Y:S01]  /*13f50*/  ISETP.LT.AND P2, PT, R0, c[0x0][0x17c], !P0 ;  /* 0x00005f0000007a0c */ /* 0x000fe20004741270 */
[----:B------:R1:W-:Y:S01]  /*13f60*/  @P1 STG.E.U16 [R14.64], R21 ;  /* 0x000000150e001986 */ /* 0x0003e2000c101506 */
[----:B------:R-:W-:Y:S02]  /*13f70*/  IADD3 R4, R8, c[0x0][0x198], RZ ;  /* 0x0000660008047a10 */ /* 0x000fe40007ffe0ff */
[----:B------:R-:W-:Y:S02]  /*13f80*/  IADD3 R0, R24, 0xf, RZ ;  /* 0x0000000f18007810 */ /* 0x000fe40007ffe0ff */
[----:B0-----:R-:W-:-:S02]  /*13f90*/  LEA.HI.X.SX32 R13, R8, R2, 0x1, P6 ;  /* 0x00000002080d7211 */ /* 0x001fc400030f0eff */
[-C--:B------:R-:W-:Y:S02]  /*13fa0*/  LEA R18, P6, R4, R3.reuse, 0x1 ;  /* 0x0000000304127211 */ /* 0x080fe400078c08ff */
[----:B------:R-:W-:Y:S02]  /*13fb0*/  ISETP.LT.AND P1, PT, R0, c[0x0][0x17c], !P0 ;  /* 0x00005f0000007a0c */ /* 0x000fe40004721270 */
[----:B------:R-:W-:Y:S02]  /*13fc0*/  IADD3 R8, R4, c[0x0][0x198], RZ ;  /* 0x0000660004087a10 */ /* 0x000fe40007ffe0ff */
[----:B-1----:R-:W-:Y:S02]  /*13fd0*/  PRMT R15, R21, 0x7632, R15 ;  /* 0x00007632150f7816 */ /* 0x002fe4000000000f */
[----:B------:R-:W-:Y:S02]  /*13fe0*/  IADD3 R0, R24, 0x10, RZ ;  /* 0x0000001018007810 */ /* 0x000fe40007ffe0ff */
[----:B------:R-:W-:Y:S01]  /*13ff0*/  LEA.HI.X.SX32 R19, R4, R2, 0x1, P6 ;  /* 0x0000000204137211 */ /* 0x000fe200030f0eff */
[----:B------:R0:W-:Y:S01]  /*14000*/  @P5 STG.E.U16 [R12.64], R15 ;  /* 0x0000000f0c005986 */ /* 0x0001e2000c101506 */
[----:B------:R-:W-:-:S02]  /*14010*/  LEA R14, P6, R8, R3, 0x1 ;  /* 0x00000003080e7211 */ /* 0x000fc400078c08ff */
[----:B------:R-:W-:Y:S01]  /*14020*/  ISETP.LT.AND P5, PT, R0, c[0x0][0x17c], !P0 ;  /* 0x00005f0000007a0c */ /* 0x000fe200047a1270 */
[----:B------:R1:W-:Y:S01]  /*14030*/  @P4 STG.E.U16 [R18.64], R5 ;  /* 0x0000000512004986 */ /* 0x0003e2000c101506 */
[----:B------:R-:W-:Y:S02]  /*14040*/  IADD3 R4, R8, c[0x0][0x198], RZ ;  /* 0x0000660008047a10 */ /* 0x000fe40007ffe0ff */
[----:B------:R-:W-:-:S04]  /*14050*/  IADD3 R0, R24, 0x11, RZ ;  /* 0x0000001118007810 */ /* 0x000fc80007ffe0ff */
[----:B------:R-:W-:Y:S02]  /*14060*/  ISETP.LT.AND P4, PT, R0, c[0x0][0x17c], !P0 ;  /* 0x00005f0000007a0c */ /* 0x000fe40004781270 */
[-C--:B0-----:R-:W-:Y:S02]  /*14070*/  LEA.HI.X.SX32 R15, R8, R2.reuse, 0x1, P6 ;  /* 0x00000002080f7211 */ /* 0x081fe400030f0eff */
[C---:B------:R-:W-:Y:S02]  /*14080*/  LEA R16, P6, R4.reuse, R3, 0x1 ;  /* 0x0000000304107211 */ /* 0x040fe400078c08ff */
[----:B------:R-:W-:Y:S02]  /*14090*/  PRMT R13, R5, 0x7632, R13 ;  /* 0x00007632050d7816 */ /* 0x000fe4000000000d */
[----:B------:R-:W-:Y:S02]  /*140a0*/  IADD3 R8, R4, c[0x0][0x198], RZ ;  /* 0x0000660004087a10 */ /* 0x000fe40007ffe0ff */
[----:B------:R-:W-:Y:S01]  /*140b0*/  IADD3 R0, R24, 0x12, RZ ;  /* 0x0000001218007810 */ /* 0x000fe20007ffe0ff */
[----:B------:R0:W-:Y:S01]  /*140c0*/  @P3 STG.E.U16 [R14.64], R13 ;  /* 0x0000000d0e003986 */ /* 0x0001e2000c101506 */
[----:B------:R-:W-:-:S02]  /*140d0*/  LEA.HI.X.SX32 R17, R4, R2, 0x1, P6 ;  /* 0x0000000204117211 */ /* 0x000fc400030f0eff */
[-C--:B------:R-:W-:Y:S02]  /*140e0*/  LEA R12, P6, R8, R3.reuse, 0x1 ;  /* 0x00000003080c7211 */ /* 0x080fe400078c08ff */
[----:B------:R-:W-:Y:S01]  /*140f0*/  ISETP.LT.AND P3, PT, R0, c[0x0][0x17c], !P0 ;  /* 0x00005f0000007a0c */ /* 0x000fe20004761270 */
[----:B------:R2:W-:Y:S01]  /*14100*/  @P2 STG.E.U16 [R16.64], R9 ;  /* 0x0000000910002986 */ /* 0x0005e2000c101506 */
[----:B-1----:R-:W-:Y:S02]  /*14110*/  IADD3 R5, R8, c[0x0][0x198], RZ ;  /* 0x0000660008057a10 */ /* 0x002fe40007ffe0ff */
[----:B------:R-:W-:Y:S02]  /*14120*/  IADD3 R0, R24, 0x13, RZ ;  /* 0x0000001318007810 */ /* 0x000fe40007ffe0ff */
[----:B0-----:R-:W-:Y:S02]  /*14130*/  LEA.HI.X.SX32 R13, R8, R2, 0x1, P6 ;  /* 0x00000002080d7211 */ /* 0x001fe400030f0eff */
[----:B------:R-:W-:-:S02]  /*14140*/  LEA R4, P6, R5, R3, 0x1 ;  /* 0x0000000305047211 */ /* 0x000fc400078c08ff */
[----:B------:R-:W-:Y:S02]  /*14150*/  ISETP.LT.AND P2, PT, R0, c[0x0][0x17c], !P0 ;  /* 0x00005f0000007a0c */ /* 0x000fe40004741270 */
[----:B--2---:R-:W-:Y:S02]  /*14160*/  PRMT R17, R9, 0x7632, R17 ;  /* 0x0000763209117816 */ /* 0x004fe40000000011 */
[C---:B------:R-:W-:Y:S02]  /*14170*/  IADD3 R14, R5.reuse, c[0x0][0x198], RZ ;  /* 0x00006600050e7a10 */ /* 0x040fe40007ffe0ff */
[----:B------:R-:W-:Y:S01]  /*14180*/  IADD3 R0, R24, 0x14, RZ ;  /* 0x0000001418007810 */ /* 0x000fe20007ffe0ff */
[----:B------:R0:W-:Y:S01]  /*14190*/  @P1 STG.E.U16 [R12.64], R17 ;  /* 0x000000110c001986 */ /* 0x0001e2000c101506 */
[----:B------:R-:W-:Y:S02]  /*141a0*/  LEA.HI.X.SX32 R5, R5, R2, 0x1, P6 ;  /* 0x0000000205057211 */ /* 0x000fe400030f0eff */
[----:B------:R-:W-:-:S02]  /*141b0*/  LEA R8, P6, R14, R3, 0x1 ;  /* 0x000000030e087211 */ /* 0x000fc400078c08ff */
[----:B------:R-:W-:Y:S01]  /*141c0*/  ISETP.LT.AND P1, PT, R0, c[0x0][0x17c], !P0 ;  /* 0x00005f0000007a0c */ /* 0x000fe20004721270 */
[----:B------:R1:W-:Y:S01]  /*141d0*/  @P5 STG.E.U16 [R4.64], R26 ;  /* 0x0000001a04005986 */ /* 0x0003e2000c101506 */
[----:B------:R-:W-:Y:S02]  /*141e0*/  IADD3 R15, R14, c[0x0][0x198], RZ ;  /* 0x000066000e0f7a10 */ /* 0x000fe40007ffe0ff */
[----:B------:R-:W-:Y:S02]  /*141f0*/  IADD3 R0, R24, 0x15, RZ ;  /* 0x0000001518007810 */ /* 0x000fe40007ffe0ff */
[----:B------:R-:W-:Y:S02]  /*14200*/  LEA.HI.X.SX32 R9, R14, R2, 0x1, P6 ;  /* 0x000000020e097211 */ /* 0x000fe400030f0eff */
[----:B------:R-:W-:Y:S02]  /*14210*/  LEA R14, P6, R15, R3, 0x1 ;  /* 0x000000030f0e7211 */ /* 0x000fe400078c08ff */
[----:B------:R-:W-:-:S02]  /*14220*/  PRMT R16, R26, 0x7632, R16 ;  /* 0x000076321a107816 */ /* 0x000fc40000000010 */
[----:B------:R-:W-:Y:S02]  /*14230*/  ISETP.LT.AND P5, PT, R0, c[0x0][0x17c], !P0 ;  /* 0x00005f0000007a0c */ /* 0x000fe400047a1270 */
[C---:B0-----:R-:W-:Y:S01]  /*14240*/  IADD3 R13, R15.reuse, c[0x0][0x198], RZ ;  /* 0x000066000f0d7a10 */ /* 0x041fe20007ffe0ff */
[----:B------:R0:W-:Y:S01]  /*14250*/  @P4 STG.E.U16 [R8.64], R16 ;  /* 0x0000001008004986 */ /* 0x0001e2000c101506 */
[----:B------:R-:W-:Y:S02]  /*14260*/  IADD3 R0, R24, 0x16, RZ ;  /* 0x0000001618007810 */ /* 0x000fe40007ffe0ff */
[----:B------:R-:W-:Y:S02]  /*14270*/  LEA.HI.X.SX32 R15, R15, R2, 0x1, P6 ;  /* 0x000000020f0f7211 */ /* 0x000fe400030f0eff */
[C---:B------:R-:W-:Y:S02]  /*14280*/  LEA R12, P6, R13.reuse, R3, 0x1 ;  /* 0x000000030d0c7211 */ /* 0x040fe400078c08ff */
[----:B------:R-:W-:Y:S01]  /*14290*/  ISETP.LT.AND P4, PT, R0, c[0x0][0x17c], !P0 ;  /* 0x00005f0000007a0c */ /* 0x000fe20004781270 */
[----:B------:R2:W-:Y:S01]  /*142a0*/  @P3 STG.E.U16 [R14.64], R22 ;  /* 0x000000160e003986 */ /* 0x0005e2000c101506 */
[----:B-1----:R-:W-:-:S02]  /*142b0*/  IADD3 R5, R13, c[0x0][0x198], RZ ;  /* 0x000066000d057a10 */ /* 0x002fc40007ffe0ff */
[----:B------:R-:W-:Y:S02]  /*142c0*/  IADD3 R0, R24, 0x17, RZ ;  /* 0x0000001718007810 */ /* 0x000fe40007ffe0ff */
[----:B------:R-:W-:Y:S02]  /*142d0*/  LEA.HI.X.SX32 R13, R13, R2, 0x1, P6 ;  /* 0x000000020d0d7211 */ /* 0x000fe400030f0eff */
[C---:B------:R-:W-:Y:S02]  /*142e0*/  LEA R4, P6, R5.reuse, R3, 0x1 ;  /* 0x0000000305047211 */ /* 0x040fe400078c08ff */
[----:B------:R-:W-:Y:S02]  /*142f0*/  ISETP.LT.AND P3, PT, R0, c[0x0][0x17c], !P0 ;  /* 0x00005f0000007a0c */ /* 0x000fe40004761270 */
[----:B0-----:R-:W-:Y:S02]  /*14300*/  IADD3 R9, R5, c[0x0][0x198], RZ ;  /* 0x0000660005097a10 */ /* 0x001fe40007ffe0ff */
[----:B--2---:R-:W-:-:S02]  /*14310*/  PRMT R15, R22, 0x7632, R15 ;  /* 0x00007632160f7816 */ /* 0x004fc4000000000f */
[----:B------:R-:W-:Y:S02]  /*14320*/  IADD3 R0, R24, 0x18, RZ ;  /* 0x0000001818007810 */ /* 0x000fe40007ffe0ff */
[----:B------:R-:W-:Y:S01]  /*14330*/  LEA.HI.X.SX32 R5, R5, R2, 0x1, P6 ;  /* 0x0000000205057211 */ /* 0x000fe200030f0eff */
[----:B------:R0:W-:Y:S01]  /*14340*/  @P2 STG.E.U16 [R12.64], R15 ;  /* 0x0000000f0c002986 */ /* 0x0001e2000c101506 */
[C---:B------:R-:W-:Y:S02]  /*14350*/  LEA R8, P6, R9.reuse, R3, 0x1 ;  /* 0x0000000309087211 */ /* 0x040fe400078c08ff */
[----:B------:R-:W-:Y:S01]  /*14360*/  ISETP.LT.AND P2, PT, R0, c[0x0][0x17c], !P0 ;  /* 0x00005f0000007a0c */ /* 0x000fe20004741270 */
[----:B------:R1:W-:Y:S01]  /*14370*/  @P1 STG.E.U16 [R4.64], R6 ;  /* 0x0000000604001986 */ /* 0x0003e2000c101506 */
[----:B------:R-:W-:Y:S02]  /*14380*/  IADD3 R14, R9, c[0x0][0x198], RZ ;  /* 0x00006600090e7a10 */ /* 0x000fe40007ffe0ff */
[----:B------:R-:W-:-:S02]  /*14390*/  IADD3 R0, R24, 0x19, RZ ;  /* 0x0000001918007810 */ /* 0x000fc40007ffe0ff */
[----:B------:R-:W-:Y:S02]  /*143a0*/  LEA.HI.X.SX32 R9, R9, R2, 0x1, P6 ;  /* 0x0000000209097211 */ /* 0x000fe400030f0eff */
[----:B------:R-:W-:Y:S02]  /*143b0*/  LEA R16, P6, R14, R3, 0x1 ;  /* 0x000000030e107211 */ /* 0x000fe400078c08ff */
[----:B------:R-:W-:Y:S02]  /*143c0*/  ISETP.LT.AND P1, PT, R0, c[0x0][0x17c], !P0 ;  /* 0x00005f0000007a0c */ /* 0x000fe40004721270 */
[----:B0-----:R-:W-:Y:S02]  /*143d0*/  IADD3 R12, R14, c[0x0][0x198], RZ ;  /* 0x000066000e0c7a10 */ /* 0x001fe40007ffe0ff */
[----:B-1----:R-:W-:Y:S02]  /*143e0*/  PRMT R5, R6, 0x7632, R5 ;  /* 0x0000763206057816 */ /* 0x002fe40000000005 */
[----:B------:R-:W-:-:S02]  /*143f0*/  IADD3 R0, R24, 0x1a, RZ ;  /* 0x0000001a18007810 */ /* 0x000fc40007ffe0ff */
[-C--:B------:R-:W-:Y:S01]  /*14400*/  LEA.HI.X.SX32 R17, R14, R2.reuse, 0x1, P6 ;  /* 0x000000020e117211 */ /* 0x080fe200030f0eff */
[----:B------:R0:W-:Y:S01]  /*14410*/  @P5 STG.E.U16 [R8.64], R5 ;  /* 0x0000000508005986 */ /* 0x0001e2000c101506 */
[----:B------:R-:W-:Y:S02]  /*14420*/  LEA R14, P6, R12, R3, 0x1 ;  /* 0x000000030c0e7211 */ /* 0x000fe400078c08ff */
[----:B------:R-:W-:Y:S01]  /*14430*/  ISETP.LT.AND P5, PT, R0, c[0x0][0x17c], !P0 ;  /* 0x00005f0000007a0c */ /* 0x000fe200047a1270 */
[----:B------:R-:W-:Y:S01]  /*14440*/  @P4 STG.E.U16 [R16.64], R10 ;  /* 0x0000000a10004986 */ /* 0x000fe2000c101506 */
[----:B------:R-:W-:Y:S02]  /*14450*/  IADD3 R4, R12, c[0x0][0x198], RZ ;  /* 0x000066000c047a10 */ /* 0x000fe40007ffe0ff */
[----:B------:R-:W-:Y:S02]  /*14460*/  IADD3 R0, R24, 0x1b, RZ ;  /* 0x0000001b18007810 */ /* 0x000fe40007ffe0ff */
[----:B------:R-:W-:-:S02]  /*14470*/  LEA.HI.X.SX32 R15, R12, R2, 0x1, P6 ;  /* 0x000000020c0f7211 */ /* 0x000fc400030f0eff */
[----:B------:R-:W-:Y:S02]  /*14480*/  PRMT R13, R10, 0x7632, R13 ;  /* 0x000076320a0d7816 */ /* 0x000fe4000000000d */
[----:B0-----:R-:W-:Y:S02]  /*14490*/  IADD3 R5, R4, c[0x0][0x198], RZ ;  /* 0x0000660004057a10 */ /* 0x001fe40007ffe0ff */
[----:B------:R-:W-:Y:S01]  /*144a0*/  ISETP.LT.AND P4, PT, R0, c[0x0][0x17c], !P0 ;  /* 0x00005f0000007a0c */ /* 0x000fe20004781270 */
[----:B------:R0:W-:Y:S01]  /*144b0*/  @P3 STG.E.U16 [R14.64], R13 ;  /* 0x0000000d0e003986 */ /* 0x0001e2000c101506 */
[----:B------:R-:W-:Y:S02]  /*144c0*/  LEA R12, P6, R4, R3, 0x1 ;  /* 0x00000003040c7211 */ /* 0x000fe400078c08ff */
[----:B------:R-:W-:Y:S02]  /*144d0*/  IADD3 R0, R24, 0x1c, RZ ;  /* 0x0000001c18007810 */ /* 0x000fe40007ffe0ff */
[----:B------:R-:W-:-:S02]  /*144e0*/  IADD3 R6, R5, c[0x0][0x198], RZ ;  /* 0x0000660005067a10 */ /* 0x000fc40007ffe0ff */
[----:B------:R-:W-:Y:S02]  /*144f0*/  ISETP.LT.AND P3, PT, R0, c[0x0][0x17c], !P0 ;  /* 0x00005f0000007a0c */ /* 0x000fe40004761270 */
[----:B------:R-:W-:Y:S02]  /*14500*/  IADD3 R0, R24, 0x1d, RZ ;  /* 0x0000001d18007810 */ /* 0x000fe40007ffe0ff */
[----:B------:R-:W-:Y:S02]  /*14510*/  IADD3 R9, R6, c[0x0][0x198], RZ ;  /* 0x0000660006097a10 */ /* 0x000fe40007ffe0ff */
[----:B0-----:R-:W-:Y:S02]  /*14520*/  LEA.HI.X.SX32 R13, R4, R2, 0x1, P6 ;  /* 0x00000002040d7211 */ /* 0x001fe400030f0eff */
[----:B------:R-:W-:Y:S02]  /*14530*/  LEA R16, P6, R5, R3, 0x1 ;  /* 0x0000000305107211 */ /* 0x000fe400078c08ff */
[----:B------:R-:W-:Y:S01]  /*14540*/  PRMT R15, R27, 0x7632, R15 ;  /* 0x000076321b0f7816 */ /* 0x000fe2000000000f */
[----:B------:R-:W-:Y:S01]  /*14550*/  @P2 STG.E.U16 [R12.64], R27 ;  /* 0x0000001b0c002986 */ /* 0x000fe2000c101506 */
[----:B------:R-:W-:-:S02]  /*14560*/  ISETP.LT.AND P2, PT, R0, c[0x0][0x17c], !P0 ;  /* 0x00005f0000007a0c */ /* 0x000fc40004741270 */
[----:B------:R-:W-:Y:S02]  /*14570*/  IADD3 R0, R9, c[0x0][0x198], RZ ;  /* 0x0000660009007a10 */ /* 0x000fe40007ffe0ff */
[-C--:B------:R-:W-:Y:S02]  /*14580*/  LEA.HI.X.SX32 R17, R5, R2.reuse, 0x1, P6 ;  /* 0x0000000205117211 */ /* 0x080fe400030f0eff */
[-C--:B------:R-:W-:Y:S02]  /*14590*/  LEA R4, P6, R6, R3.reuse, 0x1 ;  /* 0x0000000306047211 */ /* 0x080fe400078c08ff */
[----:B------:R-:W-:Y:S01]  /*145a0*/  IADD3 R10, R0, c[0x0][0x198], RZ ;  /* 0x00006600000a7a10 */ /* 0x000fe20007ffe0ff */
[----:B------:R0:W-:Y:S01]  /*145b0*/  @P1 STG.E.U16 [R16.64], R15 ;  /* 0x0000000f10001986 */ /* 0x0001e2000c101506 */
[----:B------:R-:W-:Y:S02]  /*145c0*/  LEA R8, P1, R9, R3, 0x1 ;  /* 0x0000000309087211 */ /* 0x000fe400078208ff */
[----:B------:R-:W-:-:S02]  /*145d0*/  LEA.HI.X.SX32 R5, R6, R2, 0x1, P6 ;  /* 0x0000000206057211 */ /* 0x000fc400030f0eff */
[----:B------:R-:W-:Y:S02]  /*145e0*/  IADD3 R19, R10, c[0x0][0x198], RZ ;  /* 0x000066000a137a10 */ /* 0x000fe40007ffe0ff */
[-C--:B------:R-:W-:Y:S01]  /*145f0*/  LEA R14, P6, R0, R3.reuse, 0x1 ;  /* 0x00000003000e7211 */ /* 0x080fe200078c08ff */
[----:B------:R1:W-:Y:S01]  /*14600*/  @P5 STG.E.U16 [R4.64], R23 ;  /* 0x0000001704005986 */ /* 0x0003e2000c101506 */
[-C--:B------:R-:W-:Y:S02]  /*14610*/  LEA.HI.X.SX32 R9, R9, R2.reuse, 0x1, P1 ;  /* 0x0000000209097211 */ /* 0x080fe400008f0eff */
[----:B------:R-:W-:Y:S02]  /*14620*/  IADD3 R6, R24, 0x1e, RZ ;  /* 0x0000001e18067810 */ /* 0x000fe40007ffe0ff */
[----:B0-----:R-:W-:Y:S02]  /*14630*/  LEA R16, P1, R19, R3, 0x1 ;  /* 0x0000000313107211 */ /* 0x001fe400078208ff */
[----:B------:R-:W-:-:S02]  /*14640*/  LEA.HI.X.SX32 R15, R0, R2, 0x1, P6 ;  /* 0x00000002000f7211 */ /* 0x000fc400030f0eff */
[----:B------:R-:W-:Y:S02]  /*14650*/  IADD3 R0, R24, 0x1f, RZ ;  /* 0x0000001f18007810 */ /* 0x000fe40007ffe0ff */
[----:B------:R-:W-:Y:S02]  /*14660*/  LEA.HI.X.SX32 R17, R19, R2, 0x1, P1 ;  /* 0x0000000213117211 */ /* 0x000fe400008f0eff */
[----:B------:R-:W-:Y:S02]  /*14670*/  ISETP.LT.AND P1, PT, R6, c[0x0][0x17c], !P0 ;  /* 0x00005f0006007a0c */ /* 0x000fe40004721270 */
[----:B------:R-:W-:Y:S02]  /*14680*/  ISETP.LT.AND P0, PT, R0, c[0x0][0x17c], !P0 ;  /* 0x00005f0000007a0c */ /* 0x000fe40004701270 */
[----:B------:R-:W-:Y:S02]  /*14690*/  LEA R12, P6, R10, R3, 0x1 ;  /* 0x000000030a0c7211 */ /* 0x000fe400078c08ff */
[----:B------:R-:W-:-:S02]  /*146a0*/  PRMT R0, R23, 0x7632, R0 ;  /* 0x0000763217007816 */ /* 0x000fc40000000000 */
[----:B------:R-:W-:Y:S02]  /*146b0*/  LEA.HI.X.SX32 R13, R10, R2, 0x1, P6 ;  /* 0x000000020a0d7211 */ /* 0x000fe400030f0eff */
[----:B------:R-:W-:Y:S01]  /*146c0*/  PRMT R6, R7, 0x7632, R6 ;  /* 0x0000763207067816 */ /* 0x000fe20000000006 */
[----:B------:R1:W-:Y:S01]  /*146d0*/  @P4 STG.E.U16 [R8.64], R0 ;  /* 0x0000000008004986 */ /* 0x0003e2000c101506 */
[----:B------:R-:W-:-:S03]  /*146e0*/  IADD3 R20, R19, c[0x0][0x198], RZ ;  /* 0x0000660013147a10 */ /* 0x000fc60007ffe0ff */
[----:B------:R1:W-:Y:S01]  /*146f0*/  @P3 STG.E.U16 [R14.64], R7 ;  /* 0x000000070e003986 */ /* 0x0003e2000c101506 */
[----:B------:R-:W-:-:S03]  /*14700*/  LEA R18, P6, R20, R3, 0x1 ;  /* 0x0000000314127211 */ /* 0x000fc600078c08ff */
[----:B------:R1:W-:Y:S01]  /*14710*/  @P2 STG.E.U16 [R12.64], R6 ;  /* 0x000000060c002986 */ /* 0x0003e2000c101506 */
[----:B------:R-:W-:-:S03]  /*14720*/  LEA.HI.X.SX32 R19, R20, R2, 0x1, P6 ;  /* 0x0000000214137211 */ /* 0x000fc600030f0eff */
[----:B------:R1:W-:Y:S01]  /*14730*/  @P1 STG.E.U16 [R16.64], R11 ;  /* 0x0000000b10001986 */ /* 0x0003e2000c101506 */
[----:B------:R-:W-:Y:S05]  /*14740*/  @!P0 EXIT ;  /* 0x000000000000894d */ /* 0x000fea0003800000 */
[----:B-1----:R-:W-:-:S05]  /*14750*/  PRMT R9, R11, 0x7632, R9 ;  /* 0x000076320b097816 */ /* 0x002fca0000000009 */
[----:B------:R-:W-:Y:S01]  /*14760*/  STG.E.U16 [R18.64], R9 ;  /* 0x0000000912007986 */ /* 0x000fe2000c101506 */
[----:B------:R-:W-:Y:S05]  /*14770*/  EXIT ;  /* 0x000000000000794d */ /* 0x000fea0003800000 */
.L_x_3:
[----:B------:R-:W-:-:S00]  /*14780*/  BRA `(.L_x_3) ;  /* 0xfffffff000007947 */ /* 0x000fc0000383ffff */
[----:B------:R-:W-:-:S00]  /*14790*/  NOP ;  /* 0x0000000000007918 */ /* 0x000fc00000000000 */
        /* <DEDUP_REMOVED lines=14> */
.L_x_4:


//--------------------- .nv.shared.matmul_kernel  --------------------------
	.section	.nv.shared.matmul_kernel,"aw",@nobits
	.sectionflags	@""
	.align	16
